def matmul_kernel(
    a_ptr,
    b_ptr,
    c_ptr,
    M,
    N,
    K,
    stride_am,
    stride_ak,
    stride_bk,
    stride_bn,
    stride_cm,
    stride_cn,
    BLOCK_M: tl.constexpr,
    BLOCK_N: tl.constexpr,
    BLOCK_K: tl.constexpr,
    GROUP_M: tl.constexpr,
):
    pid = tl.program_id(axis=0)
    num_pid_m = tl.cdiv(M, BLOCK_M)
    num_pid_n = tl.cdiv(N, BLOCK_N)
    num_pid_in_group = GROUP_M * num_pid_n
    group_id = pid // num_pid_in_group
    first_pid_m = group_id * GROUP_M
    group_size_m = min(num_pid_m - first_pid_m, GROUP_M)
    pid_m = first_pid_m + ((pid % num_pid_in_group) % group_size_m)
    pid_n = (pid % num_pid_in_group) // group_size_m

    offs_am = (pid_m * BLOCK_M + tl.arange(0, BLOCK_M)) % M
    offs_bn = (pid_n * BLOCK_N + tl.arange(0, BLOCK_N)) % N
    offs_k = tl.arange(0, BLOCK_K)
    a_ptrs = a_ptr + offs_am[:, None] * stride_am + offs_k[None, :] * stride_ak
    b_ptrs = b_ptr + offs_k[:, None] * stride_bk + offs_bn[None, :] * stride_bn

    acc = tl.zeros((BLOCK_M, BLOCK_N), dtype=tl.float32)
    for kk in range(0, tl.cdiv(K, BLOCK_K)):
        a = tl.load(a_ptrs, mask=offs_k[None, :] < K - kk * BLOCK_K, other=0.0)
        b = tl.load(b_ptrs, mask=offs_k[:, None] < K - kk * BLOCK_K, other=0.0)
        acc = tl.dot(a, b, acc)
        a_ptrs += BLOCK_K * stride_ak
        b_ptrs += BLOCK_K * stride_bk

    c = acc.to(c_ptr.dtype.element_ty)
    offs_cm = pid_m * BLOCK_M + tl.arange(0, BLOCK_M)
    offs_cn = pid_n * BLOCK_N + tl.arange(0, BLOCK_N)
    c_ptrs = c_ptr + offs_cm[:, None] * stride_cm + offs_cn[None, :] * stride_cn
    mask = (offs_cm[:, None] < M) & (offs_cn[None, :] < N)
    tl.store(c_ptrs, c, mask=mask)

# config = {"BLOCK_K": 32, "BLOCK_M": 512, "BLOCK_N": 32, "GROUP_M": 8, "arch": "sm_100", "dtype": "fp16", "num_ctas": 1, "num_stages": 2, "num_warps": 4}
# arch = sm_100


// ===== COMPILED SASS (sm_100a) =====

	.target	sm_100a

	.elftype	@"ET_EXEC"


//--------------------- .note.nv.tkinfo           --------------------------
	.section	.note.nv.tkinfo,"",@"SHT_NOTE"
	.sectionflags	@"SHF_NOTE_NV_TKINFO"
	.tkinfo
        /*0018*/ 	.word	0x00000081
        /*0030*/ 	.string	""
        /*0030*/ 	.string	"ptxas-blackwell"
        /*0030*/ 	.string	"Cuda compilation tools, release 12.9, V12.9.86"
        /*0030*/ 	.string	"Build cuda_12.9.r12.9/compiler.36037853_0"
        /*0030*/ 	.string	"-v  -suppress-debug-info  -lineinfo  -arch sm_100a "



//--------------------- .note.nv.cuver            --------------------------
	.section	.note.nv.cuver,"",@"SHT_NOTE"
	.sectionflags	@"SHF_NOTE_NV_CUVER"
        /*0018*/ 	.short	0x0001
        /*001a*/ 	.short	0x0064
        /*001c*/ 	.short	0x0001
        /*001e*/ 	.short	0x0000
        /*0020*/ 	.short	0x0001
        /*0022*/ 	.short	0x0000


//--------------------- .nv.info                  --------------------------
	.section	.nv.info,"",@"SHT_CUDA_INFO"
	.align	4


	//----- nvinfo : EIATTR_REGCOUNT
	.align		4
        /*0000*/ 	.byte	0x04, 0x2f
        /*0002*/ 	.short	(.L_4 - .L_3)
	.align		4
.L_3:
        /*0004*/ 	.word	index@(matmul_kernel)
        /*0008*/ 	.word	0x000000a8


	//----- nvinfo : EIATTR_FRAME_SIZE
	.align		4
.L_4:
        /*000c*/ 	.byte	0x04, 0x11
        /*000e*/ 	.short	(.L_6 - .L_5)
	.align		4
.L_5:
        /*0010*/ 	.word	index@($__internal_2_$__cuda_sm10x_tcgen05_guardrail_trap_unallocated_columns_being_dealloced)
        /*0014*/ 	.word	0x00000838


	//----- nvinfo : EIATTR_FRAME_SIZE
	.align		4
.L_6:
        /*0018*/ 	.byte	0x04, 0x11
        /*001a*/ 	.short	(.L_8 - .L_7)
	.align		4
.L_7:
        /*001c*/ 	.word	index@($__internal_1_$__cuda_sm10x_tcgen05_guardrail_trap_phase_invalid_during_alloc)
        /*0020*/ 	.word	0x00000838


	//----- nvinfo : EIATTR_FRAME_SIZE
	.align		4
.L_8:
        /*0024*/ 	.byte	0x04, 0x11
        /*0026*/ 	.short	(.L_10 - .L_9)
	.align		4
.L_9:
        /*0028*/ 	.word	index@($__internal_0_$__cuda_sm10x_tcgen05_guardrail_trap_col_being_dealloced_not_returned_by_alloc)
        /*002c*/ 	.word	0x00000838


	//----- nvinfo : EIATTR_FRAME_SIZE
	.align		4
.L_10:
        /*0030*/ 	.byte	0x04, 0x11
        /*0032*/ 	.short	(.L_12 - .L_11)
	.align		4
.L_11:
        /*0034*/ 	.word	index@(matmul_kernel)
        /*0038*/ 	.word	0x00000838


	//----- nvinfo : EIATTR_MIN_STACK_SIZE
	.align		4
.L_12:
        /*003c*/ 	.byte	0x04, 0x12
        /*003e*/ 	.short	(.L_14 - .L_13)
	.align		4
.L_13:
        /*0040*/ 	.word	index@(matmul_kernel)
        /*0044*/ 	.word	0x00000838
.L_14:


//--------------------- .nv.info.matmul_kernel    --------------------------
	.section	.nv.info.matmul_kernel,"",@"SHT_CUDA_INFO"
	.sectionflags	@""
	.align	4


	//----- nvinfo : EIATTR_CUDA_API_VERSION
	.align		4
        /*0000*/ 	.byte	0x04, 0x37
        /*0002*/ 	.short	(.L_16 - .L_15)
.L_15:
        /*0004*/ 	.word	0x00000081


	//----- nvinfo : EIATTR_KPARAM_INFO
	.align		4
.L_16:
        /*0008*/ 	.byte	0x04, 0x17
        /*000a*/ 	.short	(.L_18 - .L_17)
.L_17:
        /*000c*/ 	.word	0x00000000
        /*0010*/ 	.short	0x000d
        /*0012*/ 	.short	0x0048
        /*0014*/ 	.byte	0x00, 0xf4, 0x21, 0x00


	//----- nvinfo : EIATTR_KPARAM_INFO
	.align		4
.L_18:
        /*0018*/ 	.byte	0x04, 0x17
        /*001a*/ 	.short	(.L_20 - .L_19)
.L_19:
        /*001c*/ 	.word	0x00000000
        /*0020*/ 	.short	0x000c
        /*0022*/ 	.short	0x0040
        /*0024*/ 	.byte	0x00, 0xf4, 0x21, 0x00


	//----- nvinfo : EIATTR_KPARAM_INFO
	.align		4
.L_20:
        /*0028*/ 	.byte	0x04, 0x17
        /*002a*/ 	.short	(.L_22 - .L_21)
.L_21:
        /*002c*/ 	.word	0x00000000
        /*0030*/ 	.short	0x000b
        /*0032*/ 	.short	0x0038
        /*0034*/ 	.byte	0x00, 0xf0, 0x11, 0x00


	//----- nvinfo : EIATTR_KPARAM_INFO
	.align		4
.L_22:
        /*0038*/ 	.byte	0x04, 0x17
        /*003a*/ 	.short	(.L_24 - .L_23)
.L_23:
        /*003c*/ 	.word	0x00000000
        /*0040*/ 	.short	0x000a
        /*0042*/ 	.short	0x0034
        /*0044*/ 	.byte	0x00, 0xf0, 0x11, 0x00


	//----- nvinfo : EIATTR_KPARAM_INFO
	.align		4
.L_24:
        /*0048*/ 	.byte	0x04, 0x17
        /*004a*/ 	.short	(.L_26 - .L_25)
.L_25:
        /*004c*/ 	.word	0x00000000
        /*0050*/ 	.short	0x0009
        /*0052*/ 	.short	0x0030
        /*0054*/ 	.byte	0x00, 0xf0, 0x11, 0x00


	//----- nvinfo : EIATTR_KPARAM_INFO
	.align		4
.L_26:
        /*0058*/ 	.byte	0x04, 0x17
        /*005a*/ 	.short	(.L_28 - .L_27)
.L_27:
        /*005c*/ 	.word	0x00000000
        /*0060*/ 	.short	0x0008
        /*0062*/ 	.short	0x002c
        /*0064*/ 	.byte	0x00, 0xf0, 0x11, 0x00


	//----- nvinfo : EIATTR_KPARAM_INFO
	.align		4
.L_28:
        /*0068*/ 	.byte	0x04, 0x17
        /*006a*/ 	.short	(.L_30 - .L_29)
.L_29:
        /*006c*/ 	.word	0x00000000
        /*0070*/ 	.short	0x0007
        /*0072*/ 	.short	0x0028
        /*0074*/ 	.byte	0x00, 0xf0, 0x11, 0x00


	//----- nvinfo : EIATTR_KPARAM_INFO
	.align		4
.L_30:
        /*0078*/ 	.byte	0x04, 0x17
        /*007a*/ 	.short	(.L_32 - .L_31)
.L_31:
        /*007c*/ 	.word	0x00000000
        /*0080*/ 	.short	0x0006
        /*0082*/ 	.short	0x0024
        /*0084*/ 	.byte	0x00, 0xf0, 0x11, 0x00


	//----- nvinfo : EIATTR_KPARAM_INFO
	.align		4
.L_32:
        /*0088*/ 	.byte	0x04, 0x17
        /*008a*/ 	.short	(.L_34 - .L_33)
.L_33:
        /*008c*/ 	.word	0x00000000
        /*0090*/ 	.short	0x0005
        /*0092*/ 	.short	0x0020
        /*0094*/ 	.byte	0x00, 0xf0, 0x11, 0x00


	//----- nvinfo : EIATTR_KPARAM_INFO
	.align		4
.L_34:
        /*0098*/ 	.byte	0x04, 0x17
        /*009a*/ 	.short	(.L_36 - .L_35)
.L_35:
        /*009c*/ 	.word	0x00000000
        /*00a0*/ 	.short	0x0004
        /*00a2*/ 	.short	0x001c
        /*00a4*/ 	.byte	0x00, 0xf0, 0x11, 0x00


	//----- nvinfo : EIATTR_KPARAM_INFO
	.align		4
.L_36:
        /*00a8*/ 	.byte	0x04, 0x17
        /*00aa*/ 	.short	(.L_38 - .L_37)
.L_37:
        /*00ac*/ 	.word	0x00000000
        /*00b0*/ 	.short	0x0003
        /*00b2*/ 	.short	0x0018
        /*00b4*/ 	.byte	0x00, 0xf0, 0x11, 0x00


	//----- nvinfo : EIATTR_KPARAM_INFO
	.align		4
.L_38:
        /*00b8*/ 	.byte	0x04, 0x17
        /*00ba*/ 	.short	(.L_40 - .L_39)
.L_39:
        /*00bc*/ 	.word	0x00000000
        /*00c0*/ 	.short	0x0002
        /*00c2*/ 	.short	0x0010
        /*00c4*/ 	.byte	0x00, 0xf4, 0x21, 0x00


	//----- nvinfo : EIATTR_KPARAM_INFO
	.align		4
.L_40:
        /*00c8*/ 	.byte	0x04, 0x17
        /*00ca*/ 	.short	(.L_42 - .L_41)
.L_41:
        /*00cc*/ 	.word	0x00000000
        /*00d0*/ 	.short	0x0001
        /*00d2*/ 	.short	0x0008
        /*00d4*/ 	.byte	0x00, 0xf4, 0x21, 0x00


	//----- nvinfo : EIATTR_KPARAM_INFO
	.align		4
.L_42:
        /*00d8*/ 	.byte	0x04, 0x17
        /*00da*/ 	.short	(.L_44 - .L_43)
.L_43:
        /*00dc*/ 	.word	0x00000000
        /*00e0*/ 	.short	0x0000
        /*00e2*/ 	.short	0x0000
        /*00e4*/ 	.byte	0x00, 0xf4, 0x21, 0x00


	//----- nvinfo : EIATTR_AT_ENTRY_FRAGMENTS
	.align		4
.L_44:
        /*00e8*/ 	.byte	0x04, 0x4f
        /*00ea*/ 	.short	(.L_46 - .L_45)


	//   ....[0]....
.L_45:
        /*00ec*/ 	.word	0x00000004


	//----- nvinfo : EIATTR_RESERVED_SMEM_USED
	.align		4
.L_46:
        /*00f0*/ 	.byte	0x01, 0x41
	.zero		2


	//----- nvinfo : EIATTR_SPARSE_MMA_MASK
	.align		4
        /*00f4*/ 	.byte	0x03, 0x50
        /*00f6*/ 	.short	0x0000


	//----- nvinfo : EIATTR_TCGEN05_1CTA_USED
	.align		4
        /*00f8*/ 	.byte	0x01, 0x51
	.zero		2


	//----- nvinfo : EIATTR_MAXREG_COUNT
	.align		4
        /*00fc*/ 	.byte	0x03, 0x1b
        /*00fe*/ 	.short	0x00ff


	//----- nvinfo : EIATTR_NUM_BARRIERS
	.align		4
        /*0100*/ 	.byte	0x02, 0x4c
        /*0102*/ 	.byte	0x01
	.zero		1


	//----- nvinfo : EIATTR_ANNOTATIONS
	.align		4
        /*0104*/ 	.byte	0x04, 0x55
        /*0106*/ 	.short	(.L_48 - .L_47)


	//   ....[0]....
.L_47:
        /*0108*/ 	.word	0x00000001
        /*010c*/ 	.byte	0xd0, 0x09, 0x00, 0x00, 0x01, 0x00, 0x00, 0x00, 0xd0, 0x0a, 0x00, 0x00, 0x01, 0x00, 0x00, 0x00
        /* <DEDUP_REMOVED lines=446> */
        /*1cfc*/ 	.byte	0x50, 0xd6, 0x00, 0x00, 0x01, 0x00, 0x00, 0x00, 0x70, 0xd6, 0x00, 0x00


	//----- nvinfo : EIATTR_INT_WARP_WIDE_INSTR_OFFSETS
	.align		4
.L_48:
        /*1d08*/ 	.byte	0x04, 0x31
        /*1d0a*/ 	.short	(.L_50 - .L_49)


	//   ....[0]....
.L_49:
        /*1d0c*/ 	.word	0x00001610


	//   ....[1]....
        /*1d10*/ 	.word	0x00001650


	//   ....[2]....
        /*1d14*/ 	.word	0x00003460


	//   ....[3]....
        /*1d18*/ 	.word	0x0000d520


	//   ....[4]....
        /*1d1c*/ 	.word	0x0000d570


	//----- nvinfo : EIATTR_COOP_GROUP_MASK_REGIDS
	.align		4
.L_50:
        /*1d20*/ 	.byte	0x04, 0x29
        /*1d22*/ 	.short	(.L_52 - .L_51)


	//   ....[0]....
.L_51:
        /*1d24*/ 	.word	0xffffffff


	//   ....[1]....
        /*1d28*/ 	.word	0xffffffff


	//   ....[2]....
        /*1d2c*/ 	.word	0xffffffff


	//   ....[3]....
        /*1d30*/ 	.word	0xffffffff


	//----- nvinfo : EIATTR_COOP_GROUP_INSTR_OFFSETS
	.align		4
.L_52:
        /*1d34*/ 	.byte	0x04, 0x28
        /*1d36*/ 	.short	(.L_54 - .L_53)


	//   ....[0]....
.L_53:
        /*1d38*/ 	.word	0x00000080


	//   ....[1]....
        /*1d3c*/ 	.word	0x00000340


	//   ....[2]....
        /*1d40*/ 	.word	0x0000d3b0


	//   ....[3]....
        /*1d44*/ 	.word	0x0000d620


	//----- nvinfo : EIATTR_VRC_CTA_INIT_COUNT
	.align		4
.L_54:
        /*1d48*/ 	.byte	0x02, 0x4a
        /*1d4a*/ 	.byte	0x80
	.zero		1


	//----- nvinfo : EIATTR_MBARRIER_INSTR_OFFSETS
	.align		4
        /*1d4c*/ 	.byte	0x04, 0x39
        /*1d4e*/ 	.short	(.L_56 - .L_55)


	//   ....[0]....
.L_55:
        /*1d50*/ 	.word	0x000017c0
        /*1d54*/ 	.word	0x000000ff
        /*1d58*/ 	.word	0x00000000
        /*1d5c*/ 	.short	0x0100
        /*1d5e*/ 	.byte	0x0b
	.zero		1


	//   ....[1]....
        /*1d60*/ 	.word	0x000034b0
        /*1d64*/ 	.word	0x000000ff
        /*1d68*/ 	.word	0x00011008
        /*1d6c*/ 	.short	0x0100
        /*1d6e*/ 	.byte	0x09
	.zero		1


	//   ....[2]....
        /*1d70*/ 	.word	0x00005730
        /*1d74*/ 	.word	0x000000ff
        /*1d78*/ 	.word	0x00000000
        /*1d7c*/ 	.short	0x010a
        /*1d7e*/ 	.byte	0x0b
	.zero		1


	//   ....[3]....
        /*1d80*/ 	.word	0x0000abd0
        /*1d84*/ 	.word	0x000000ff
        /*1d88*/ 	.word	0x00000000
        /*1d8c*/ 	.short	0x010a
        /*1d8e*/ 	.byte	0x0b
	.zero		1


	//   ....[4]....
        /*1d90*/ 	.word	0x0000ac60
        /*1d94*/ 	.word	0x000000ff
        /*1d98*/ 	.word	0x00011000
        /*1d9c*/ 	.short	0x0108
        /*1d9e*/ 	.byte	0x09
	.zero		1


	//   ....[5]....
        /*1da0*/ 	.word	0x0000ac90
        /*1da4*/ 	.word	0x000000ff
        /*1da8*/ 	.word	0x00011008
        /*1dac*/ 	.short	0x0108
        /*1dae*/ 	.byte	0x09
	.zero		1


	//   ....[6]....
        /*1db0*/ 	.word	0x0000d660
        /*1db4*/ 	.word	0x000000ff
        /*1db8*/ 	.word	0x00000000
        /*1dbc*/ 	.short	0x010a
        /*1dbe*/ 	.byte	0x0b
	.zero		1


	//   ....[7]....
        /*1dc0*/ 	.word	0x0000d6a0
        /*1dc4*/ 	.word	0x000000ff
        /*1dc8*/ 	.word	0x00000000
        /*1dcc*/ 	.short	0x010a
        /*1dce*/ 	.byte	0x0b
	.zero		1


	//----- nvinfo : EIATTR_NUM_MBARRIERS
	.align		4
.L_56:
        /*1dd0*/ 	.byte	0x03, 0x38
        /*1dd2*/ 	.short	0x0002


	//----- nvinfo : EIATTR_EXIT_INSTR_OFFSETS
	.align		4
        /*1dd4*/ 	.byte	0x04, 0x1c
        /*1dd6*/ 	.short	(.L_58 - .L_57)


	//   ....[0]....
.L_57:
        /*1dd8*/ 	.word	0x0000d630


	//----- nvinfo : EIATTR_REQNTID
	.align		4
.L_58:
        /*1ddc*/ 	.byte	0x04, 0x10
        /*1dde*/ 	.short	(.L_60 - .L_59)
.L_59:
        /*1de0*/ 	.word	0x00000080
        /*1de4*/ 	.word	0x00000001
        /*1de8*/ 	.word	0x00000001


	//----- nvinfo : EIATTR_CRS_STACK_SIZE
	.align		4
.L_60:
        /*1dec*/ 	.byte	0x04, 0x1e
        /*1dee*/ 	.short	(.L_62 - .L_61)
.L_61:
        /*1df0*/ 	.word	0x00000000


	//----- nvinfo : EIATTR_CBANK_PARAM_SIZE
	.align		4
.L_62:
        /*1df4*/ 	.byte	0x03, 0x19
        /*1df6*/ 	.short	0x0050


	//----- nvinfo : EIATTR_PARAM_CBANK
	.align		4
        /*1df8*/ 	.byte	0x04, 0x0a
        /*1dfa*/ 	.short	(.L_64 - .L_63)
	.align		4
.L_63:
        /*1dfc*/ 	.word	index@(.nv.constant0.matmul_kernel)
        /*1e00*/ 	.short	0x0380
        /*1e02*/ 	.short	0x0050


	//----- nvinfo : EIATTR_SW_WAR
	.align		4
.L_64:
        /*1e04*/ 	.byte	0x04, 0x36
        /*1e06*/ 	.short	(.L_66 - .L_65)
.L_65:
        /*1e08*/ 	.word	0x00000008
.L_66:


//--------------------- .nv.compat                --------------------------
	.section	.nv.compat,"",@"SHT_CUDA_COMPAT_INFO"
	.align	4
        /*0000*/ 	.byte	0x02, 0x02, 0x02, 0x00, 0x02, 0x05, 0x05, 0x00, 0x02, 0x03, 0x00, 0x00, 0x02, 0x06, 0x01, 0x00


//--------------------- .nv.callgraph             --------------------------
	.section	.nv.callgraph,"",@"SHT_CUDA_CALLGRAPH"
	.align	4
	.sectionentsize	8
	.align		4
        /*0000*/ 	.word	0x00000000
	.align		4
        /*0004*/ 	.word	0xffffffff
	.align		4
        /*0008*/ 	.word	0x00000000
	.align		4
        /*000c*/ 	.word	0xfffffffe
	.align		4
        /*0010*/ 	.word	0x00000000
	.align		4
        /*0014*/ 	.word	0xfffffffd
	.align		4
        /*0018*/ 	.word	0x00000000
	.align		4
        /*001c*/ 	.word	0xfffffffc


//--------------------- .text.matmul_kernel       --------------------------
	.section	.text.matmul_kernel,"ax",@progbits
	.align	128
        .global         matmul_kernel
        .type           matmul_kernel,@function
        .size           matmul_kernel,(.L_x_20 - matmul_kernel)
        .other          matmul_kernel,@"STO_CUDA_ENTRY STV_DEFAULT"
matmul_kernel:
.text.matmul_kernel:
[----:B------:R-:W0:Y:S01]  /*0000*/  LDC R1, c[0x0][0x37c] ;  /* 0x0000df00ff017b82 */ /* 0x000e220000000800 */
[----:B------:R-:W1:Y:S01]  /*0010*/  S2R R0, SR_TID.X ;  /* 0x0000000000007919 */ /* 0x000e620000002100 */
[----:B0-----:R-:W-:Y:S01]  /*0020*/  VIADD R1, R1, 0xfffff7c8 ;  /* 0xfffff7c801017836 */ /* 0x001fe20000000000 */
[----:B------:R-:W0:Y:S01]  /*0030*/  LDCU.64 UR22, c[0x0][0x358] ;  /* 0x00006b00ff1677ac */ /* 0x000e220008000a00 */
[----:B-1----:R-:W-:-:S13]  /*0040*/  ISETP.GE.U32.AND P0, PT, R0, 0x20, PT ;  /* 0x000000200000780c */ /* 0x002fda0003f06070 */
[----:B------:R-:W-:Y:S02]  /*0050*/  VOTEU.ANY UP0, P0 ;  /* 0x0000000000ff7886 */ /* 0x000fe40000000100 */
[----:B------:R-:W-:Y:S05]  /*0060*/  BRA.U UP0, `(.L_x_0) ;  /* 0x0000000100b87547 */ /* 0x000fea000b800000 */
[----:B------:R-:W1:Y:S01]  /*0070*/  S2UR UR6, SR_CgaCtaId ;  /* 0x00000000000679c3 */ /* 0x000e620000008800 */
[----:B------:R-:W-:Y:S01]  /*0080*/  NOP ;  /* 0x0000000000007918 */ /* 0x000fe20000000000 */
[----:B------:R-:W-:Y:S02]  /*0090*/  UMOV UR4, 0x40 ;  /* 0x0000004000047882 */ /* 0x000fe40000000000 */
[----:B-1----:R-:W-:-:S09]  /*00a0*/  ULEA UR4, UR6, UR4, 0x18 ;  /* 0x0000000406047291 */ /* 0x002fd2000f8ec0ff */
[----:B------:R-:W1:Y:S01]  /*00b0*/  LDS.U8 R0, [UR4] ;  /* 0x00000004ff007984 */ /* 0x000e620008000000 */
[----:B------:R-:W-:Y:S02]  /*00c0*/  UMOV UR4, 0x400 ;  /* 0x0000040000047882 */ /* 0x000fe40000000000 */
[----:B------:R-:W-:Y:S01]  /*00d0*/  ULEA UR4, UR6, UR4, 0x18 ;  /* 0x0000000406047291 */ /* 0x000fe2000f8ec0ff */
[----:B-1----:R-:W-:-:S13]  /*00e0*/  ISETP.NE.AND P0, PT, R0, RZ, PT ;  /* 0x000000ff0000720c */ /* 0x002fda0003f05270 */
[----:B------:R-:W-:Y:S05]  /*00f0*/  @P0 BRA `(.L_x_1) ;  /* 0x00000000007c0947 */ /* 0x000fea0003800000 */
[----:B------:R-:W-:-:S13]  /*0100*/  ELECT P0, URZ, PT ;  /* 0x0000000000ff782f */ /* 0x000fda0003800000 */
[----:B------:R-:W-:Y:S05]  /*0110*/  @!P0 BRA `(.L_x_2) ;  /* 0x0000000000848947 */ /* 0x000fea0003800000 */
[----:B------:R-:W-:Y:S01]  /*0120*/  UMOV UR5, 0x4 ;  /* 0x0000000400057882 */ /* 0x000fe20000000000 */
[----:B------:R-:W-:Y:S02]  /*0130*/  IMAD.MOV.U32 R4, RZ, RZ, 0x1 ;  /* 0x00000001ff047424 */ /* 0x000fe400078e00ff */
[----:B------:R-:W-:Y:S02]  /*0140*/  IMAD.MOV.U32 R5, RZ, RZ, 0xf ;  /* 0x0000000fff057424 */ /* 0x000fe400078e00ff */
[----:B------:R-:W-:Y:S04]  /*0150*/  DEPBAR.LE SB1, 0x36 ;  /* 0x00009d800000791a */ /* 0x000fe80000000000 */
[----:B------:R-:W1:Y:S02]  /*0160*/  UTCATOMSWS.FIND_AND_SET.ALIGN UP1, UR5, UR5 ;  /* 0x00000005000575e3 */ /* 0x000e640008020800 */
[----:B-1----:R-:W-:-:S04]  /*0170*/  PLOP3.LUT P0, PT, PT, PT, UP1, 0x80, 0x8 ;  /* 0x000000000008781c */ /* 0x002fc80003f0f018 */
[----:B------:R-:W-:-:S04]  /*0180*/  SEL R0, RZ, 0xffffffff, !P0 ;  /* 0xffffffffff007807 */ /* 0x000fc80004000000 */
[----:B------:R-:W-:Y:S01]  /*0190*/  ISETP.NE.AND P0, PT, R0, RZ, PT ;  /* 0x000000ff0000720c */ /* 0x000fe20003f05270 */
[----:B------:R-:W-:-:S12]  /*01a0*/  IMAD.U32 R0, RZ, RZ, UR5 ;  /* 0x00000005ff007e24 */ /* 0x000fd8000f8e00ff */
[----:B------:R-:W-:Y:S05]  /*01b0*/  @P0 BRA `(.L_x_3) ;  /* 0x0000000000240947 */ /* 0x000fea0003800000 */
.L_x_4:
[----:B------:R-:W-:Y:S05]  /*01c0*/  NANOSLEEP 0x64 ;  /* 0x000000640000795d */ /* 0x000fea0003800000 */
[----:B------:R-:W-:-:S05]  /*01d0*/  UMOV UR5, 0x4 ;  /* 0x0000000400057882 */ /* 0x000fca0000000000 */
[----:B------:R-:W-:Y:S04]  /*01e0*/  DEPBAR.LE SB1, 0x36 ;  /* 0x00009d800000791a */ /* 0x000fe80000000000 */
[----:B------:R-:W1:Y:S02]  /*01f0*/  UTCATOMSWS.FIND_AND_SET.ALIGN UP1, UR5, UR5 ;  /* 0x00000005000575e3 */ /* 0x000e640008020800 */
[----:B-1----:R-:W-:-:S04]  /*0200*/  PLOP3.LUT P0, PT, PT, PT, UP1, 0x80, 0x8 ;  /* 0x000000000008781c */ /* 0x002fc80003f0f018 */
[----:B------:R-:W-:-:S04]  /*0210*/  SEL R0, RZ, 0xffffffff, !P0 ;  /* 0xffffffffff007807 */ /* 0x000fc80004000000 */
[----:B------:R-:W-:Y:S01]  /*0220*/  ISETP.NE.AND P0, PT, R0, RZ, PT ;  /* 0x000000ff0000720c */ /* 0x000fe20003f05270 */
[----:B------:R-:W-:-:S12]  /*0230*/  IMAD.U32 R0, RZ, RZ, UR5 ;  /* 0x00000005ff007e24 */ /* 0x000fd8000f8e00ff */
[----:B------:R-:W-:Y:S05]  /*0240*/  @!P0 BRA `(.L_x_4) ;  /* 0xfffffffc00dc8947 */ /* 0x000fea000383ffff */
.L_x_3:
[C---:B------:R-:W-:Y:S01]  /*0250*/  VIADD R3, R0.reuse, 0x10 ;  /* 0x0000001000037836 */ /* 0x040fe20000000000 */
[----:B------:R-:W-:Y:S01]  /*0260*/  UMOV UR5, 0x50 ;  /* 0x0000005000057882 */ /* 0x000fe20000000000 */
[----:B------:R-:W-:Y:S01]  /*0270*/  SHF.L.U32 R2, R5, R0, RZ ;  /* 0x0000000005027219 */ /* 0x000fe200000006ff */
[----:B------:R-:W-:Y:S01]  /*0280*/  ULEA UR5, UR6, UR5, 0x18 ;  /* 0x0000000506057291 */ /* 0x000fe2000f8ec0ff */
[----:B------:R-:W-:Y:S01]  /*0290*/  IMAD.SHL.U32 R0, R0, 0x20, RZ ;  /* 0x0000002000007824 */ /* 0x000fe200078e00ff */
[----:B------:R-:W-:-:S04]  /*02a0*/  SHF.L.U32 R3, R4, R3, RZ ;  /* 0x0000000304037219 */ /* 0x000fc800000006ff */
[----:B------:R-:W-:-:S05]  /*02b0*/  LOP3.LUT R2, R3, R2, RZ, 0xfc, !PT ;  /* 0x0000000203027212 */ /* 0x000fca00078efcff */
[----:B------:R1:W-:Y:S04]  /*02c0*/  ATOMS.OR RZ, [UR5], R2 ;  /* 0x00000002ffff798c */ /* 0x0003e8000b000005 */
[----:B------:R1:W-:Y:S01]  /*02d0*/  STS [UR4], R0 ;  /* 0x00000000ff007988 */ /* 0x0003e20008000804 */
[----:B------:R-:W-:Y:S05]  /*02e0*/  BRA `(.L_x_2) ;  /* 0x0000000000107947 */ /* 0x000fea0003800000 */
.L_x_1:
[----:B------:R-:W-:Y:S01]  /*02f0*/  IMAD.MOV.U32 R0, RZ, RZ, -0x1 ;  /* 0xffffffffff007424 */ /* 0x000fe200078e00ff */
[----:B------:R-:W-:-:S04]  /*0300*/  MOV R2, 0x330 ;  /* 0x0000033000027802 */ /* 0x000fc80000000f00 */
[----:B------:R1:W-:Y:S03]  /*0310*/  STS [UR4], R0 ;  /* 0x00000000ff007988 */ /* 0x0003e60008000804 */
[----:B01----:R-:W-:Y:S05]  /*0320*/  CALL.REL.NOINC `($__internal_1_$__cuda_sm10x_tcgen05_guardrail_trap_phase_invalid_during_alloc) ;  /* 0x000000d000f47944 */ /* 0x003fea0003c00000 */
.L_x_2:
[----:B------:R-:W-:Y:S05]  /*0330*/  WARPSYNC.ALL ;  /* 0x0000000000007948 */ /* 0x000fea0003800000 */
[----:B------:R-:W-:Y:S01]  /*0340*/  NOP ;  /* 0x0000000000007918 */ /* 0x000fe20000000000 */
.L_x_0:
[----:B-1----:R-:W1:Y:S01]  /*0350*/  LDC.64 R2, c[0x0][0x398] ;  /* 0x0000e600ff027b82 */ /* 0x002e620000000a00 */
[----:B------:R-:W2:Y:S01]  /*0360*/  S2R R9, SR_CTAID.X ;  /* 0x0000000000097919 */ /* 0x000ea20000002500 */
[----:B------:R-:W-:Y:S01]  /*0370*/  UMOV UR9, 0x400 ;  /* 0x0000040000097882 */ /* 0x000fe20000000000 */
[----:B------:R-:W3:Y:S01]  /*0380*/  LDCU.128 UR12, c[0x0][0x380] ;  /* 0x00007000ff0c77ac */ /* 0x000ee20008000c00 */
[----:B------:R-:W4:Y:S04]  /*0390*/  S2R R65, SR_TID.X ;  /* 0x0000000000417919 */ /* 0x000f280000002100 */
[----:B------:R-:W5:Y:S08]  /*03a0*/  S2UR UR4, SR_CgaCtaId ;  /* 0x00000000000479c3 */ /* 0x000f700000008800 */
[----:B------:R-:W0:Y:S01]  /*03b0*/  LDC.64 R164, c[0x0][0x3a0] ;  /* 0x0000e800ffa47b82 */ /* 0x000e220000000a00 */
[----:B-1----:R-:W-:Y:S01]  /*03c0*/  VIADD R0, R3, 0x1f ;  /* 0x0000001f03007836 */ /* 0x002fe20000000000 */
[----:B------:R-:W-:-:S06]  /*03d0*/  IABS R21, R2 ;  /* 0x0000000200157213 */ /* 0x000fcc0000000000 */
[----:B------:R-:W-:Y:S01]  /*03e0*/  BAR.SYNC.DEFER_BLOCKING 0x0 ;  /* 0x0000000000007b1d */ /* 0x000fe20000010000 */
[----:B------:R-:W-:Y:S02]  /*03f0*/  ISETP.NE.AND P6, PT, R2, RZ, PT ;  /* 0x000000ff0200720c */ /* 0x000fe40003fc5270 */
[----:B------:R-:W-:Y:S01]  /*0400*/  SHF.R.S32.HI R5, RZ, 0x1f, R0 ;  /* 0x0000001fff057819 */ /* 0x000fe20000011400 */
[----:B-----5:R-:W-:-:S03]  /*0410*/  ULEA UR9, UR4, UR9, 0x18 ;  /* 0x0000000904097291 */ /* 0x020fc6000f8ec0ff */
[----:B------:R-:W-:Y:S02]  /*0420*/  LEA.HI R5, R5, R0, RZ, 0x5 ;  /* 0x0000000005057211 */ /* 0x000fe400078f28ff */
[----:B--2---:R-:W-:Y:S02]  /*0430*/  IABS R10, R9 ;  /* 0x00000009000a7213 */ /* 0x004fe40000000000 */
[----:B------:R-:W-:Y:S02]  /*0440*/  SHF.R.S32.HI R5, RZ, 0x5, R5 ;  /* 0x00000005ff057819 */ /* 0x000fe40000011405 */
[----:B----4-:R-:W-:-:S03]  /*0450*/  SHF.R.U32.HI R62, RZ, 0x5, R65 ;  /* 0x00000005ff3e7819 */ /* 0x010fc60000011641 */
[----:B------:R-:W-:-:S05]  /*0460*/  IMAD.SHL.U32 R6, R5, 0x8, RZ ;  /* 0x0000000805067824 */ /* 0x000fca00078e00ff */
[-C--:B------:R-:W-:Y:S02]  /*0470*/  IABS R7, R6.reuse ;  /* 0x0000000600077213 */ /* 0x080fe40000000000 */
[----:B------:R-:W-:Y:S02]  /*0480*/  IABS R12, R6 ;  /* 0x00000006000c7213 */ /* 0x000fe40000000000 */
[----:B------:R-:W1:Y:S08]  /*0490*/  I2F.RP R0, R7 ;  /* 0x0000000700007306 */ /* 0x000e700000209400 */
[----:B-1----:R-:W1:Y:S02]  /*04a0*/  MUFU.RCP R0, R0 ;  /* 0x0000000000007308 */ /* 0x002e640000001000 */
[----:B-1----:R-:W-:-:S02]  /*04b0*/  VIADD R4, R0, 0xffffffe ;  /* 0x0ffffffe00047836 */ /* 0x002fc40000000000 */
[----:B------:R-:W-:-:S04]  /*04c0*/  IMAD.MOV R0, RZ, RZ, -R12 ;  /* 0x000000ffff007224 */ /* 0x000fc800078e0a0c */
[----:B------:R1:W2:Y:S02]  /*04d0*/  F2I.FTZ.U32.TRUNC.NTZ R5, R4 ;  /* 0x0000000400057305 */ /* 0x0002a4000021f000 */
[----:B-1----:R-:W-:Y:S02]  /*04e0*/  IMAD.MOV.U32 R4, RZ, RZ, RZ ;  /* 0x000000ffff047224 */ /* 0x002fe400078e00ff */
[----:B--2---:R-:W-:-:S04]  /*04f0*/  IMAD.MOV R8, RZ, RZ, -R5 ;  /* 0x000000ffff087224 */ /* 0x004fc800078e0a05 */
[----:B------:R-:W-:Y:S02]  /*0500*/  IMAD R11, R8, R7, RZ ;  /* 0x00000007080b7224 */ /* 0x000fe400078e02ff */
[----:B------:R-:W-:Y:S02]  /*0510*/  IMAD.MOV.U32 R8, RZ, RZ, R10 ;  /* 0x000000ffff087224 */ /* 0x000fe400078e000a */
[----:B------:R-:W-:Y:S01]  /*0520*/  IMAD.HI.U32 R5, R5, R11, R4 ;  /* 0x0000000b05057227 */ /* 0x000fe200078e0004 */
[----:B------:R-:W1:Y:S05]  /*0530*/  I2F.RP R10, R21 ;  /* 0x00000015000a7306 */ /* 0x000e6a0000209400 */
[----:B------:R-:W-:-:S04]  /*0540*/  IMAD.HI.U32 R5, R5, R8, RZ ;  /* 0x0000000805057227 */ /* 0x000fc800078e00ff */
[----:B------:R-:W-:-:S05]  /*0550*/  IMAD R0, R5, R0, R8 ;  /* 0x0000000005007224 */ /* 0x000fca00078e0208 */
[----:B------:R-:W-:Y:S01]  /*0560*/  ISETP.GT.U32.AND P1, PT, R7, R0, PT ;  /* 0x000000000700720c */ /* 0x000fe20003f24070 */
[----:B-1----:R-:W-:-:S12]  /*0570*/  MUFU.RCP R10, R10 ;  /* 0x0000000a000a7308 */ /* 0x002fd80000001000 */
[----:B------:R-:W-:Y:S02]  /*0580*/  @!P1 IMAD.IADD R0, R0, 0x1, -R7 ;  /* 0x0000000100009824 */ /* 0x000fe400078e0a07 */
[----:B------:R-:W-:Y:S01]  /*0590*/  @!P1 VIADD R5, R5, 0x1 ;  /* 0x0000000105059836 */ /* 0x000fe20000000000 */
[----:B------:R-:W-:Y:S02]  /*05a0*/  ISETP.NE.AND P1, PT, R6, RZ, PT ;  /* 0x000000ff0600720c */ /* 0x000fe40003f25270 */
[----:B------:R-:W-:Y:S02]  /*05b0*/  ISETP.GE.U32.AND P0, PT, R0, R7, PT ;  /* 0x000000070000720c */ /* 0x000fe40003f06070 */
[----:B------:R-:W-:-:S04]  /*05c0*/  LOP3.LUT R0, R9, R6, RZ, 0x3c, !PT ;  /* 0x0000000609007212 */ /* 0x000fc800078e3cff */
[----:B------:R-:W-:Y:S01]  /*05d0*/  ISETP.GE.AND P2, PT, R0, RZ, PT ;  /* 0x000000ff0000720c */ /* 0x000fe20003f46270 */
[----:B------:R-:W-:-:S06]  /*05e0*/  VIADD R0, R2, 0x1ff ;  /* 0x000001ff02007836 */ /* 0x000fcc0000000000 */
[----:B------:R-:W-:-:S04]  /*05f0*/  @P0 VIADD R5, R5, 0x1 ;  /* 0x0000000105050836 */ /* 0x000fc80000000000 */
[----:B------:R-:W-:Y:S01]  /*0600*/  IMAD.MOV.U32 R4, RZ, RZ, R5 ;  /* 0x000000ffff047224 */ /* 0x000fe200078e0005 */
[----:B------:R-:W-:-:S03]  /*0610*/  SHF.R.S32.HI R5, RZ, 0x1f, R0 ;  /* 0x0000001fff057819 */ /* 0x000fc60000011400 */
[----:B------:R-:W-:Y:S01]  /*0620*/  @!P2 IMAD.MOV R4, RZ, RZ, -R4 ;  /* 0x000000ffff04a224 */ /* 0x000fe200078e0a04 */
[----:B------:R-:W-:Y:S02]  /*0630*/  @!P1 LOP3.LUT R4, RZ, R6, RZ, 0x33, !PT ;  /* 0x00000006ff049212 */ /* 0x000fe400078e33ff */
[----:B------:R-:W-:Y:S02]  /*0640*/  LEA.HI R5, R5, R0, RZ, 0x9 ;  /* 0x0000000005057211 */ /* 0x000fe400078f48ff */
[----:B------:R-:W-:Y:S01]  /*0650*/  IABS R0, R3 ;  /* 0x0000000300007213 */ /* 0x000fe20000000000 */
[----:B------:R-:W-:Y:S02]  /*0660*/  IMAD.SHL.U32 R15, R4, 0x8, RZ ;  /* 0x00000008040f7824 */ /* 0x000fe400078e00ff */
[----:B------:R-:W-:-:S03]  /*0670*/  IMAD.MOV R4, RZ, RZ, -R4 ;  /* 0x000000ffff047224 */ /* 0x000fc600078e0a04 */
[----:B------:R-:W-:Y:S01]  /*0680*/  LEA.HI.SX32 R5, R5, -R15, 0x17 ;  /* 0x8000000f05057211 */ /* 0x000fe200078fbaff */
[----:B------:R-:W-:Y:S02]  /*0690*/  IMAD R16, R6, R4, R9 ;  /* 0x0000000406107224 */ /* 0x000fe400078e0209 */
[----:B------:R-:W-:Y:S01]  /*06a0*/  IMAD.MOV.U32 R4, RZ, RZ, RZ ;  /* 0x000000ffff047224 */ /* 0x000fe200078e00ff */
[----:B------:R-:W-:Y:S02]  /*06b0*/  VIMNMX R17, PT, PT, R5, 0x8, PT ;  /* 0x0000000805117848 */ /* 0x000fe40003fe0100 */
[----:B------:R-:W-:Y:S02]  /*06c0*/  IABS R6, R16 ;  /* 0x0000001000067213 */ /* 0x000fe40000000000 */
[-C--:B------:R-:W-:Y:S02]  /*06d0*/  IABS R12, R17.reuse ;  /* 0x00000011000c7213 */ /* 0x080fe40000000000 */
[----:B------:R-:W-:-:S02]  /*06e0*/  IABS R8, R17 ;  /* 0x0000001100087213 */ /* 0x000fc40000000000 */
[----:B------:R-:W1:Y:S08]  /*06f0*/  I2F.RP R7, R12 ;  /* 0x0000000c00077306 */ /* 0x000e700000209400 */
[----:B-1----:R-:W1:Y:S02]  /*0700*/  MUFU.RCP R7, R7 ;  /* 0x0000000700077308 */ /* 0x002e640000001000 */
[----:B-1----:R-:W-:-:S06]  /*0710*/  VIADD R5, R7, 0xffffffe ;  /* 0x0ffffffe07057836 */ /* 0x002fcc0000000000 */
[----:B------:R-:W1:Y:S08]  /*0720*/  I2F.RP R7, R0 ;  /* 0x0000000000077306 */ /* 0x000e700000209400 */
[----:B------:R-:W2:Y:S08]  /*0730*/  F2I.FTZ.U32.TRUNC.NTZ R5, R5 ;  /* 0x0000000500057305 */ /* 0x000eb0000021f000 */
[----:B-1----:R-:W1:Y:S01]  /*0740*/  MUFU.RCP R7, R7 ;  /* 0x0000000700077308 */ /* 0x002e620000001000 */
[----:B--2---:R-:W-:-:S04]  /*0750*/  IMAD.MOV R11, RZ, RZ, -R5 ;  /* 0x000000ffff0b7224 */ /* 0x004fc800078e0a05 */
[----:B------:R-:W-:Y:S02]  /*0760*/  IMAD R9, R11, R12, RZ ;  /* 0x0000000c0b097224 */ /* 0x000fe400078e02ff */
[----:B------:R-:W2:Y:S02]  /*0770*/  LDS R11, [UR9] ;  /* 0x00000009ff0b7984 */ /* 0x000ea40008000800 */
[----:B------:R-:W-:-:S04]  /*0780*/  IMAD.HI.U32 R4, R5, R9, R4 ;  /* 0x0000000905047227 */ /* 0x000fc800078e0004 */
[----:B------:R-:W-:Y:S02]  /*0790*/  IMAD.MOV.U32 R5, RZ, RZ, R6 ;  /* 0x000000ffff057224 */ /* 0x000fe400078e0006 */
[----:B------:R-:W-:Y:S02]  /*07a0*/  IMAD.MOV R6, RZ, RZ, -R8 ;  /* 0x000000ffff067224 */ /* 0x000fe400078e0a08 */
[----:B------:R-:W-:-:S04]  /*07b0*/  IMAD.HI.U32 R4, R4, R5, RZ ;  /* 0x0000000504047227 */ /* 0x000fc800078e00ff */
[----:B------:R-:W-:Y:S02]  /*07c0*/  IMAD R5, R4, R6, R5 ;  /* 0x0000000604057224 */ /* 0x000fe400078e0205 */
[----:B-1----:R-:W-:Y:S02]  /*07d0*/  VIADD R8, R7, 0xffffffe ;  /* 0x0ffffffe07087836 */ /* 0x002fe40000000000 */
[----:B------:R-:W-:Y:S01]  /*07e0*/  VIADD R6, R10, 0xffffffe ;  /* 0x0ffffffe0a067836 */ /* 0x000fe20000000000 */
[----:B------:R-:W-:Y:S01]  /*07f0*/  BAR.SYNC.DEFER_BLOCKING 0x0 ;  /* 0x0000000000007b1d */ /* 0x000fe20000010000 */
[----:B------:R-:W-:-:S05]  /*0800*/  ISETP.GT.U32.AND P1, PT, R12, R5, PT ;  /* 0x000000050c00720c */ /* 0x000fca0003f24070 */
[----:B------:R1:W4:Y:S08]  /*0810*/  F2I.FTZ.U32.TRUNC.NTZ R9, R8 ;  /* 0x0000000800097305 */ /* 0x000330000021f000 */
[----:B------:R-:W-:Y:S01]  /*0820*/  @!P1 IMAD.IADD R5, R5, 0x1, -R12 ;  /* 0x0000000105059824 */ /* 0x000fe200078e0a0c */
[----:B------:R-:W5:Y:S01]  /*0830*/  F2I.FTZ.U32.TRUNC.NTZ R7, R6 ;  /* 0x0000000600077305 */ /* 0x000f62000021f000 */
[----:B------:R-:W-:Y:S01]  /*0840*/  @!P1 VIADD R4, R4, 0x1 ;  /* 0x0000000104049836 */ /* 0x000fe20000000000 */
[----:B------:R-:W-:Y:S01]  /*0850*/  ISETP.NE.AND P1, PT, R17, RZ, PT ;  /* 0x000000ff1100720c */ /* 0x000fe20003f25270 */
[----:B-1----:R-:W-:Y:S01]  /*0860*/  IMAD.MOV.U32 R8, RZ, RZ, RZ ;  /* 0x000000ffff087224 */ /* 0x002fe200078e00ff */
[----:B------:R-:W-:-:S02]  /*0870*/  ISETP.GE.U32.AND P0, PT, R5, R12, PT ;  /* 0x0000000c0500720c */ /* 0x000fc40003f06070 */
[----:B------:R-:W-:Y:S02]  /*0880*/  LOP3.LUT R5, R16, R17, RZ, 0x3c, !PT ;  /* 0x0000001110057212 */ /* 0x000fe400078e3cff */
[----:B--2---:R-:W-:Y:S01]  /*0890*/  R2UR UR8, R11 ;  /* 0x000000000b0872ca */ /* 0x004fe200000e0000 */
[----:B----4-:R-:W-:Y:S01]  /*08a0*/  IMAD.MOV R11, RZ, RZ, -R9 ;  /* 0x000000ffff0b7224 */ /* 0x010fe200078e0a09 */
[----:B------:R-:W-:Y:S01]  /*08b0*/  ISETP.GE.AND P2, PT, R5, RZ, PT ;  /* 0x000000ff0500720c */ /* 0x000fe20003f46270 */
[----:B------:R-:W-:Y:S02]  /*08c0*/  IMAD.SHL.U32 R5, R62, 0x200000, RZ ;  /* 0x002000003e057824 */ /* 0x000fe400078e00ff */
[----:B------:R-:W-:Y:S02]  /*08d0*/  IMAD R11, R11, R0, RZ ;  /* 0x000000000b0b7224 */ /* 0x000fe400078e02ff */
[----:B-----5:R-:W-:Y:S01]  /*08e0*/  IMAD.MOV R6, RZ, RZ, -R7 ;  /* 0x000000ffff067224 */ /* 0x020fe200078e0a07 */
[----:B------:R-:W-:Y:S01]  /*08f0*/  LOP3.LUT R5, R5, 0x600000, RZ, 0xc0, !PT ;  /* 0x0060000005057812 */ /* 0x000fe200078ec0ff */
[----:B------:R-:W-:-:S02]  /*0900*/  @P0 VIADD R4, R4, 0x1 ;  /* 0x0000000104040836 */ /* 0x000fc40000000000 */
[----:B------:R-:W-:Y:S01]  /*0910*/  IMAD.HI.U32 R10, R9, R11, R8 ;  /* 0x0000000b090a7227 */ /* 0x000fe200078e0008 */
[----:B------:R-:W-:Y:S02]  /*0920*/  R2UR UR10, R5 ;  /* 0x00000000050a72ca */ /* 0x000fe400000e0000 */
[----:B------:R-:W-:Y:S01]  /*0930*/  SHF.R.U32.HI R5, RZ, 0x5, R65 ;  /* 0x00000005ff057819 */ /* 0x000fe20000011641 */
[----:B------:R-:W-:Y:S01]  /*0940*/  @!P2 IMAD.MOV R4, RZ, RZ, -R4 ;  /* 0x000000ffff04a224 */ /* 0x000fe200078e0a04 */
[----:B------:R-:W-:Y:S01]  /*0950*/  @!P1 LOP3.LUT R4, RZ, R17, RZ, 0x33, !PT ;  /* 0x00000011ff049212 */ /* 0x000fe200078e33ff */
[----:B------:R-:W-:Y:S01]  /*0960*/  IMAD R9, R6, R21, RZ ;  /* 0x0000001506097224 */ /* 0x000fe200078e02ff */
[----:B------:R-:W-:Y:S01]  /*0970*/  SGXT.U32 R5, R5, 0x2 ;  /* 0x000000020505781a */ /* 0x000fe20000000000 */
[----:B------:R-:W-:Y:S02]  /*0980*/  IMAD.MOV.U32 R6, RZ, RZ, RZ ;  /* 0x000000ffff067224 */ /* 0x000fe400078e00ff */
[----:B------:R-:W-:-:S02]  /*0990*/  IMAD.SHL.U32 R13, R4, 0x20, RZ ;  /* 0x00000020040d7824 */ /* 0x000fc400078e00ff */
[----:B------:R-:W-:Y:S02]  /*09a0*/  IMAD.MOV R4, RZ, RZ, -R4 ;  /* 0x000000ffff047224 */ /* 0x000fe400078e0a04 */
[----:B------:R-:W-:Y:S01]  /*09b0*/  IMAD.HI.U32 R8, R7, R9, R6 ;  /* 0x0000000907087227 */ /* 0x000fe200078e0006 */
[----:B------:R-:W-:Y:S01]  /*09c0*/  IADD3 R14, PT, PT, R13, 0x1c, R62 ;  /* 0x0000001c0d0e7810 */ /* 0x000fe20007ffe03e */
[----:B------:R1:W-:Y:S01]  /*09d0*/  STL [R1+0x308], R13 ;  /* 0x0003080d01007387 */ /* 0x0003e20000100800 */
[----:B------:R-:W-:Y:S01]  /*09e0*/  LOP3.LUT R7, R65, 0x7f, RZ, 0xc0, !PT ;  /* 0x0000007f41077812 */ /* 0x000fe200078ec0ff */
[----:B------:R-:W-:Y:S01]  /*09f0*/  IMAD R4, R17, R4, R16 ;  /* 0x0000000411047224 */ /* 0x000fe200078e0210 */
[----:B------:R-:W-:Y:S02]  /*0a00*/  LOP3.LUT R5, R13, R5, RZ, 0xfc, !PT ;  /* 0x000000050d057212 */ /* 0x000fe400078efcff */
[----:B------:R-:W-:Y:S01]  /*0a10*/  IABS R12, R14 ;  /* 0x0000000e000c7213 */ /* 0x000fe20000000000 */
[----:B------:R-:W-:Y:S01]  /*0a20*/  IMAD.IADD R4, R15, 0x1, R4 ;  /* 0x000000010f047824 */ /* 0x000fe200078e0204 */
[----:B------:R-:W-:-:S02]  /*0a30*/  ISETP.NE.U32.AND P3, PT, R7, RZ, PT ;  /* 0x000000ff0700720c */ /* 0x000fc40003f65070 */
[C---:B------:R-:W-:Y:S01]  /*0a40*/  LOP3.LUT R16, R5.reuse, 0x4, RZ, 0xfc, !PT ;  /* 0x0000000405107812 */ /* 0x040fe200078efcff */
[----:B------:R-:W-:Y:S01]  /*0a50*/  IMAD R34, R4, 0x200, R7 ;  /* 0x0000020004227824 */ /* 0x000fe200078e0207 */
[----:B-1----:R-:W-:Y:S01]  /*0a60*/  IABS R13, R5 ;  /* 0x00000005000d7213 */ /* 0x002fe20000000000 */
[----:B------:R-:W-:Y:S01]  /*0a70*/  IMAD.MOV.U32 R11, RZ, RZ, R12 ;  /* 0x000000ffff0b7224 */ /* 0x000fe200078e000c */
[----:B------:R-:W-:Y:S01]  /*0a80*/  IABS R17, R16 ;  /* 0x0000001000117213 */ /* 0x000fe20000000000 */
[----:B------:R-:W-:Y:S01]  /*0a90*/  VIADD R32, R34, 0x80 ;  /* 0x0000008022207836 */ /* 0x000fe20000000000 */
[----:B------:R-:W-:Y:S01]  /*0aa0*/  IABS R15, R34 ;  /* 0x00000022000f7213 */ /* 0x000fe20000000000 */
[----:B------:R-:W-:Y:S01]  /*0ab0*/  IMAD.HI.U32 R6, R10, R13, RZ ;  /* 0x0000000d0a067227 */ /* 0x000fe200078e00ff */
[C---:B------:R-:W-:Y:S01]  /*0ac0*/  LOP3.LUT R19, R5.reuse, 0x10, RZ, 0xfc, !PT ;  /* 0x0000001005137812 */ /* 0x040fe200078efcff */
[----:B------:R-:W-:Y:S01]  /*0ad0*/  STL [R1+0x304], R34 ;  /* 0x0003042201007387 */ /* 0x000fe20000100800 */
[----:B------:R-:W-:Y:S01]  /*0ae0*/  IABS R22, R32 ;  /* 0x0000002000167213 */ /* 0x000fe20000000000 */
[----:B------:R-:W-:Y:S01]  /*0af0*/  VIADD R30, R34, 0x100 ;  /* 0x00000100221e7836 */ /* 0x000fe20000000000 */
[----:B------:R-:W-:Y:S01]  /*0b00*/  LOP3.LUT R20, R5, 0x18, RZ, 0xfc, !PT ;  /* 0x0000001805147812 */ /* 0x000fe200078efcff */
[----:B------:R-:W-:Y:S01]  /*0b10*/  IMAD.HI.U32 R9, R10, R11, RZ ;  /* 0x0000000b0a097227 */ /* 0x000fe200078e00ff */
[----:B------:R-:W-:Y:S01]  /*0b20*/  IABS R29, R19 ;  /* 0x00000013001d7213 */ /* 0x000fe20000000000 */
[----:B------:R-:W-:Y:S01]  /*0b30*/  STL [R1+0x314], R32 ;  /* 0x0003142001007387 */ /* 0x000fe20000100800 */
[----:B------:R-:W-:Y:S01]  /*0b40*/  IABS R23, R30 ;  /* 0x0000001e00177213 */ /* 0x000fe20000000000 */
[----:B------:R-:W-:Y:S01]  /*0b50*/  VIADD R28, R34, 0x180 ;  /* 0x00000180221c7836 */ /* 0x000fe20000000000 */
[----:B------:R-:W-:Y:S01]  /*0b60*/  IABS R33, R20 ;  /* 0x0000001400217213 */ /* 0x000fe20000000000 */
[----:B------:R-:W-:Y:S01]  /*0b70*/  IMAD.MOV R6, RZ, RZ, -R6 ;  /* 0x000000ffff067224 */ /* 0x000fe200078e0a06 */
[----:B------:R-:W-:Y:S01]  /*0b80*/  STL [R1+0x310], R30 ;  /* 0x0003101e01007387 */ /* 0x000fe20000100800 */
[----:B------:R-:W-:Y:S01]  /*0b90*/  IMAD.MOV R9, RZ, RZ, -R9 ;  /* 0x000000ffff097224 */ /* 0x000fe200078e0a09 */
[----:B------:R-:W-:Y:S01]  /*0ba0*/  IABS R24, R28 ;  /* 0x0000001c00187213 */ /* 0x000fe20000000000 */
[----:B------:R-:W-:Y:S01]  /*0bb0*/  IMAD.HI.U32 R4, R8, R15, RZ ;  /* 0x0000000f08047227 */ /* 0x000fe200078e00ff */
[----:B------:R1:W-:Y:S03]  /*0bc0*/  STL [R1+0x30c], R28 ;  /* 0x00030c1c01007387 */ /* 0x0003e60000100800 */
[----:B------:R-:W-:-:S02]  /*0bd0*/  IMAD R13, R0, R6, R13 ;  /* 0x00000006000d7224 */ /* 0x000fc400078e020d */
[----:B------:R-:W-:Y:S02]  /*0be0*/  IMAD R6, R0, R9, R11 ;  /* 0x0000000900067224 */ /* 0x000fe400078e020b */
[----:B------:R-:W-:-:S04]  /*0bf0*/  IMAD.HI.U32 R7, R8, R22, RZ ;  /* 0x0000001608077227 */ /* 0x000fc800078e00ff */
[----:B------:R-:W-:Y:S02]  /*0c00*/  IMAD.MOV R4, RZ, RZ, -R4 ;  /* 0x000000ffff047224 */ /* 0x000fe400078e0a04 */
[----:B------:R-:W-:-:S04]  /*0c10*/  IMAD.HI.U32 R9, R8, R23, RZ ;  /* 0x0000001708097227 */ /* 0x000fc800078e00ff */
[----:B------:R-:W-:-:S04]  /*0c20*/  IMAD.HI.U32 R8, R8, R24, RZ ;  /* 0x0000001808087227 */ /* 0x000fc800078e00ff */
[----:B------:R-:W-:Y:S02]  /*0c30*/  IMAD.MOV R7, RZ, RZ, -R7 ;  /* 0x000000ffff077224 */ /* 0x000fe400078e0a07 */
[----:B------:R-:W-:Y:S01]  /*0c40*/  IMAD R4, R21, R4, R15 ;  /* 0x0000000415047224 */ /* 0x000fe200078e020f */
[----:B------:R-:W-:Y:S01]  /*0c50*/  LOP3.LUT R15, R5, 0x8, RZ, 0xfc, !PT ;  /* 0x00000008050f7812 */ /* 0x000fe200078efcff */
[----:B------:R-:W-:Y:S02]  /*0c60*/  IMAD.MOV R8, RZ, RZ, -R8 ;  /* 0x000000ffff087224 */ /* 0x000fe400078e0a08 */
[----:B------:R-:W-:Y:S01]  /*0c70*/  IMAD.MOV R18, RZ, RZ, -R9 ;  /* 0x000000ffff127224 */ /* 0x000fe200078e0a09 */
[C---:B------:R-:W-:Y:S01]  /*0c80*/  ISETP.GT.U32.AND P0, PT, R21.reuse, R4, PT ;  /* 0x000000041500720c */ /* 0x040fe20003f04070 */
[C---:B------:R-:W-:Y:S01]  /*0c90*/  IMAD R22, R21.reuse, R7, R22 ;  /* 0x0000000715167224 */ /* 0x040fe200078e0216 */
[----:B------:R-:W-:Y:S01]  /*0ca0*/  IABS R25, R15 ;  /* 0x0000000f00197213 */ /* 0x000fe20000000000 */
[----:B------:R-:W-:-:S02]  /*0cb0*/  IMAD R24, R21, R8, R24 ;  /* 0x0000000815187224 */ /* 0x000fc400078e0218 */
[C---:B------:R-:W-:Y:S01]  /*0cc0*/  IMAD R23, R21.reuse, R18, R23 ;  /* 0x0000001215177224 */ /* 0x040fe200078e0217 */
[C---:B------:R-:W-:Y:S01]  /*0cd0*/  ISETP.GT.U32.AND P1, PT, R21.reuse, R22, PT ;  /* 0x000000161500720c */ /* 0x040fe20003f24070 */
[----:B------:R-:W-:Y:S01]  /*0ce0*/  IMAD.HI.U32 R11, R10, R17, RZ ;  /* 0x000000110a0b7227 */ /* 0x000fe200078e00ff */
[C---:B------:R-:W-:Y:S02]  /*0cf0*/  ISETP.GT.U32.AND P4, PT, R21.reuse, R24, PT ;  /* 0x000000181500720c */ /* 0x040fe40003f84070 */
[----:B------:R-:W-:Y:S01]  /*0d00*/  ISETP.GT.U32.AND P2, PT, R21, R23, PT ;  /* 0x000000171500720c */ /* 0x000fe20003f44070 */
[----:B------:R-:W-:Y:S01]  /*0d10*/  IMAD.MOV R11, RZ, RZ, -R11 ;  /* 0x000000ffff0b7224 */ /* 0x000fe200078e0a0b */
[C---:B------:R-:W-:Y:S01]  /*0d20*/  LOP3.LUT R18, R5.reuse, 0x14, RZ, 0xfc, !PT ;  /* 0x0000001405127812 */ /* 0x040fe200078efcff */
[----:B------:R-:W-:Y:S01]  /*0d30*/  @!P0 IMAD.IADD R4, R4, 0x1, -R21 ;  /* 0x0000000104048824 */ /* 0x000fe200078e0a15 */
[----:B------:R-:W-:Y:S01]  /*0d40*/  ISETP.GE.AND P0, PT, R34, RZ, PT ;  /* 0x000000ff2200720c */ /* 0x000fe20003f06270 */
[----:B------:R-:W-:Y:S01]  /*0d50*/  IMAD R12, R0, R11, R17 ;  /* 0x0000000b000c7224 */ /* 0x000fe200078e0211 */
[----:B------:R-:W-:Y:S01]  /*0d60*/  LOP3.LUT R17, R5, 0xc, RZ, 0xfc, !PT ;  /* 0x0000000c05117812 */ /* 0x000fe200078efcff */
[----:B------:R-:W-:Y:S01]  /*0d70*/  IMAD.HI.U32 R7, R10, R25, RZ ;  /* 0x000000190a077227 */ /* 0x000fe200078e00ff */
[----:B------:R-:W-:-:S02]  /*0d80*/  IABS R31, R18 ;  /* 0x00000012001f7213 */ /* 0x000fc40000000000 */
[----:B------:R-:W-:Y:S01]  /*0d90*/  IABS R27, R17 ;  /* 0x00000011001b7213 */ /* 0x000fe20000000000 */
[--C-:B------:R-:W-:Y:S01]  /*0da0*/  @!P1 IMAD.IADD R22, R22, 0x1, -R21.reuse ;  /* 0x0000000116169824 */ /* 0x100fe200078e0a15 */
[----:B------:R-:W-:Y:S01]  /*0db0*/  ISETP.GT.U32.AND P1, PT, R21, R4, PT ;  /* 0x000000041500720c */ /* 0x000fe20003f24070 */
[--C-:B------:R-:W-:Y:S02]  /*0dc0*/  @!P4 IMAD.IADD R24, R24, 0x1, -R21.reuse ;  /* 0x000000011818c824 */ /* 0x100fe400078e0a15 */
[----:B------:R-:W-:Y:S01]  /*0dd0*/  @!P2 IMAD.IADD R23, R23, 0x1, -R21 ;  /* 0x000000011717a824 */ /* 0x000fe200078e0a15 */
[C---:B------:R-:W-:Y:S01]  /*0de0*/  ISETP.GT.U32.AND P2, PT, R21.reuse, R22, PT ;  /* 0x000000161500720c */ /* 0x040fe20003f44070 */
[C---:B------:R-:W-:Y:S01]  /*0df0*/  IMAD.HI.U32 R8, R10.reuse, R27, RZ ;  /* 0x0000001b0a087227 */ /* 0x040fe200078e00ff */
[C---:B------:R-:W-:Y:S02]  /*0e00*/  ISETP.GT.U32.AND P5, PT, R21.reuse, R24, PT ;  /* 0x000000181500720c */ /* 0x040fe40003fa4070 */
[----:B------:R-:W-:Y:S01]  /*0e10*/  ISETP.GT.U32.AND P4, PT, R21, R23, PT ;  /* 0x000000171500720c */ /* 0x000fe20003f84070 */
[----:B------:R-:W-:-:S04]  /*0e20*/  IMAD.HI.U32 R11, R10, R31, RZ ;  /* 0x0000001f0a0b7227 */ /* 0x000fc800078e00ff */
[----:B------:R-:W-:Y:S01]  /*0e30*/  @!P1 IMAD.IADD R4, R4, 0x1, -R21 ;  /* 0x0000000104049824 */ /* 0x000fe200078e0a15 */
[----:B------:R-:W-:Y:S01]  /*0e40*/  ISETP.GE.AND P1, PT, R32, RZ, PT ;  /* 0x000000ff2000720c */ /* 0x000fe20003f26270 */
[----:B------:R-:W-:-:S04]  /*0e50*/  IMAD.HI.U32 R9, R10, R29, RZ ;  /* 0x0000001d0a097227 */ /* 0x000fc800078e00ff */
[--C-:B------:R-:W-:Y:S01]  /*0e60*/  @!P2 IMAD.IADD R22, R22, 0x1, -R21.reuse ;  /* 0x000000011616a824 */ /* 0x100fe200078e0a15 */
[----:B------:R-:W-:Y:S01]  /*0e70*/  ISETP.GE.AND P2, PT, R30, RZ, PT ;  /* 0x000000ff1e00720c */ /* 0x000fe20003f46270 */
[----:B------:R-:W-:Y:S01]  /*0e80*/  @!P0 IMAD.MOV R4, RZ, RZ, -R4 ;  /* 0x000000ffff048224 */ /* 0x000fe200078e0a04 */
[----:B------:R-:W-:Y:S01]  /*0e90*/  ISETP.GT.U32.AND P0, PT, R0, R13, PT ;  /* 0x0000000d0000720c */ /* 0x000fe20003f04070 */
[----:B------:R-:W-:Y:S01]  /*0ea0*/  @!P5 IMAD.IADD R24, R24, 0x1, -R21 ;  /* 0x000000011818d824 */ /* 0x000fe200078e0a15 */
[----:B------:R-:W-:Y:S01]  /*0eb0*/  ISETP.GE.AND P5, PT, R28, RZ, PT ;  /* 0x000000ff1c00720c */ /* 0x000fe20003fa6270 */
[----:B------:R-:W-:Y:S02]  /*0ec0*/  IMAD.MOV R7, RZ, RZ, -R7 ;  /* 0x000000ffff077224 */ /* 0x000fe400078e0a07 */
[----:B------:R-:W-:-:S04]  /*0ed0*/  IMAD.HI.U32 R10, R10, R33, RZ ;  /* 0x000000210a0a7227 */ /* 0x000fc800078e00ff */
[----:B------:R-:W-:Y:S02]  /*0ee0*/  IMAD.MOV R8, RZ, RZ, -R8 ;  /* 0x000000ffff087224 */ /* 0x000fe400078e0a08 */
[----:B------:R-:W-:Y:S02]  /*0ef0*/  IMAD.MOV R26, RZ, RZ, -R11 ;  /* 0x000000ffff1a7224 */ /* 0x000fe400078e0a0b */
[C---:B------:R-:W-:Y:S02]  /*0f00*/  IMAD R11, R0.reuse, R7, R25 ;  /* 0x00000007000b7224 */ /* 0x040fe400078e0219 */
[----:B------:R-:W-:Y:S02]  /*0f10*/  IMAD.MOV R7, RZ, RZ, -R10 ;  /* 0x000000ffff077224 */ /* 0x000fe400078e0a0a */
[C---:B------:R-:W-:Y:S02]  /*0f20*/  IMAD R10, R0.reuse, R8, R27 ;  /* 0x00000008000a7224 */ /* 0x040fe400078e021b */
[----:B------:R-:W-:Y:S01]  /*0f30*/  @!P4 IMAD.IADD R23, R23, 0x1, -R21 ;  /* 0x000000011717c824 */ /* 0x000fe200078e0a15 */
[----:B------:R-:W-:Y:S01]  /*0f40*/  LOP3.LUT R21, RZ, R2, RZ, 0x33, !PT ;  /* 0x00000002ff157212 */ /* 0x000fe200078e33ff */
[----:B------:R-:W-:Y:S01]  /*0f50*/  @!P1 IMAD.MOV R22, RZ, RZ, -R22 ;  /* 0x000000ffff169224 */ /* 0x000fe200078e0a16 */
[C---:B------:R-:W-:Y:S01]  /*0f60*/  ISETP.GT.U32.AND P1, PT, R0.reuse, R11, PT ;  /* 0x0000000b0000720c */ /* 0x040fe20003f24070 */
[----:B------:R-:W-:Y:S01]  /*0f70*/  @!P2 IMAD.MOV R23, RZ, RZ, -R23 ;  /* 0x000000ffff17a224 */ /* 0x000fe200078e0a17 */
[C---:B------:R-:W-:Y:S01]  /*0f80*/  ISETP.GT.U32.AND P2, PT, R0.reuse, R10, PT ;  /* 0x0000000a0000720c */ /* 0x040fe20003f44070 */
[----:B------:R-:W-:Y:S01]  /*0f90*/  @!P0 IMAD.IADD R13, R13, 0x1, -R0 ;  /* 0x000000010d0d8824 */ /* 0x000fe200078e0a00 */
[----:B------:R-:W-:Y:S01]  /*0fa0*/  ISETP.GT.U32.AND P0, PT, R0, R6, PT ;  /* 0x000000060000720c */ /* 0x000fe20003f04070 */
[----:B------:R-:W-:Y:S01]  /*0fb0*/  @!P5 IMAD.MOV R24, RZ, RZ, -R24 ;  /* 0x000000ffff18d224 */ /* 0x000fe200078e0a18 */
[C---:B------:R-:W-:Y:S01]  /*0fc0*/  SEL R2, R21.reuse, R4, !P6 ;  /* 0x0000000415027207 */ /* 0x040fe20007000000 */
[----:B0-----:R-:W-:Y:S01]  /*0fd0*/  VIADD R25, R164, 0xffffffff ;  /* 0xffffffffa4197836 */ /* 0x001fe20000000000 */
[C---:B------:R-:W-:Y:S01]  /*0fe0*/  SEL R4, R21.reuse, R22, !P6 ;  /* 0x0000001615047207 */ /* 0x040fe20007000000 */
[----:B------:R-:W-:Y:S01]  /*0ff0*/  IMAD R8, R0, R26, R31 ;  /* 0x0000001a00087224 */ /* 0x000fe200078e021f */
[C---:B------:R-:W-:Y:S01]  /*1000*/  SEL R22, R21.reuse, R23, !P6 ;  /* 0x0000001715167207 */ /* 0x040fe20007000000 */
[-C--:B------:R-:W-:Y:S01]  /*1010*/  IMAD R2, R2, R165.reuse, RZ ;  /* 0x000000a502027224 */ /* 0x080fe200078e02ff */
[----:B------:R-:W-:Y:S01]  /*1020*/  SEL R24, R21, R24, !P6 ;  /* 0x0000001815187207 */ /* 0x000fe20007000000 */
[----:B------:R-:W-:Y:S01]  /*1030*/  VIADD R21, R164, 0xfffffff7 ;  /* 0xfffffff7a4157836 */ /* 0x000fe20000000000 */
[----:B------:R-:W-:Y:S01]  /*1040*/  ISETP.GT.U32.AND P4, PT, R0, R12, PT ;  /* 0x0000000c0000720c */ /* 0x000fe20003f84070 */
[-C--:B------:R-:W-:Y:S01]  /*1050*/  IMAD R4, R4, R165.reuse, RZ ;  /* 0x000000a504047224 */ /* 0x080fe200078e02ff */
[----:B------:R-:W-:Y:S01]  /*1060*/  ISETP.GE.U32.AND P5, PT, R25, 0x7fffffe0, PT ;  /* 0x7fffffe01900780c */ /* 0x000fe20003fa6070 */
[--C-:B------:R-:W-:Y:S01]  /*1070*/  @!P2 IMAD.IADD R10, R10, 0x1, -R0.reuse ;  /* 0x000000010a0aa824 */ /* 0x100fe200078e0a00 */
[----:B------:R-:W-:Y:S01]  /*1080*/  ISETP.GE.U32.AND P6, PT, R21, 0x7fffffd8, PT ;  /* 0x7fffffd81500780c */ /* 0x000fe20003fc6070 */
[-C--:B------:R-:W-:Y:S01]  /*1090*/  IMAD R21, R22, R165.reuse, RZ ;  /* 0x000000a516157224 */ /* 0x080fe200078e02ff */
[----:B---3--:R-:W-:Y:S01]  /*10a0*/  LEA R162, P2, R2, UR12, 0x1 ;  /* 0x0000000c02a27c11 */ /* 0x008fe2000f8408ff */
[--C-:B------:R-:W-:Y:S01]  /*10b0*/  @!P0 IMAD.IADD R6, R6, 0x1, -R0.reuse ;  /* 0x0000000106068824 */ /* 0x100fe200078e0a00 */
[----:B------:R-:W-:Y:S01]  /*10c0*/  LEA R160, P0, R4, UR12, 0x1 ;  /* 0x0000000c04a07c11 */ /* 0x000fe2000f8008ff */
[----:B------:R-:W-:Y:S01]  /*10d0*/  IMAD R165, R24, R165, RZ ;  /* 0x000000a518a57224 */ /* 0x000fe200078e02ff */
[----:B------:R-:W-:Y:S01]  /*10e0*/  LEA.HI.X.SX32 R163, R2, UR13, 0x1, P2 ;  /* 0x0000000d02a37c11 */ /* 0x000fe200090f0eff */
[----:B------:R-:W-:Y:S01]  /*10f0*/  VIADD R2, R164, 0xffffffef ;  /* 0xffffffefa4027836 */ /* 0x000fe20000000000 */
[----:B------:R-:W-:Y:S01]  /*1100*/  LEA.HI.X.SX32 R161, R4, UR13, 0x1, P0 ;  /* 0x0000000d04a17c11 */ /* 0x000fe200080f0eff */
[C---:B------:R-:W-:Y:S01]  /*1110*/  VIADD R23, R164.reuse, 0xffffffed ;  /* 0xffffffeda4177836 */ /* 0x040fe20000000000 */
[----:B------:R-:W-:Y:S01]  /*1120*/  LEA R156, P0, R165, UR12, 0x1 ;  /* 0x0000000ca59c7c11 */ /* 0x000fe2000f8008ff */
[C---:B------:R-:W-:Y:S01]  /*1130*/  VIADD R25, R164.reuse, 0xffffffec ;  /* 0xffffffeca4197836 */ /* 0x040fe20000000000 */
[----:B------:R-:W-:Y:S01]  /*1140*/  LEA R158, P2, R21, UR12, 0x1 ;  /* 0x0000000c159e7c11 */ /* 0x000fe2000f8408ff */
[----:B------:R-:W-:Y:S01]  /*1150*/  VIADD R22, R164, 0xffffffee ;  /* 0xffffffeea4167836 */ /* 0x000fe20000000000 */
[----:B------:R-:W-:Y:S01]  /*1160*/  LEA.HI.X.SX32 R157, R165, UR13, 0x1, P0 ;  /* 0x0000000da59d7c11 */ /* 0x000fe200080f0eff */
[--C-:B------:R-:W-:Y:S01]  /*1170*/  @!P1 IMAD.IADD R11, R11, 0x1, -R0.reuse ;  /* 0x000000010b0b9824 */ /* 0x100fe200078e0a00 */
[----:B------:R-:W-:Y:S01]  /*1180*/  ISETP.GE.U32.AND P0, PT, R2, 0x7fffffd0, PT ;  /* 0x7fffffd00200780c */ /* 0x000fe20003f06070 */
[----:B------:R-:W-:Y:S01]  /*1190*/  @!P4 IMAD.IADD R12, R12, 0x1, -R0 ;  /* 0x000000010c0cc824 */ /* 0x000fe200078e0a00 */
[----:B------:R-:W-:Y:S01]  /*11a0*/  ISETP.GE.U32.AND P1, PT, R23, 0x7fffffce, PT ;  /* 0x7fffffce1700780c */ /* 0x000fe20003f26070 */
[C---:B------:R-:W-:Y:S01]  /*11b0*/  VIADD R2, R164.reuse, 0xffffffe9 ;  /* 0xffffffe9a4027836 */ /* 0x040fe20000000000 */
[----:B------:R-:W-:Y:S01]  /*11c0*/  ISETP.GE.U32.AND P4, PT, R25, 0x7fffffcd, PT ;  /* 0x7fffffcd1900780c */ /* 0x000fe20003f86070 */
[C---:B------:R-:W-:Y:S01]  /*11d0*/  VIADD R4, R164.reuse, 0xffffffe8 ;  /* 0xffffffe8a4047836 */ /* 0x040fe20000000000 */
[----:B------:R-:W-:Y:S01]  /*11e0*/  LEA.HI.X.SX32 R159, R21, UR13, 0x1, P2 ;  /* 0x0000000d159f7c11 */ /* 0x000fe200090f0eff */
[----:B------:R-:W-:Y:S01]  /*11f0*/  VIADD R23, R164, 0xffffffea ;  /* 0xffffffeaa4177836 */ /* 0x000fe20000000000 */
[----:B------:R-:W-:Y:S01]  /*1200*/  ISETP.GE.U32.AND P2, PT, R22, 0x7fffffcf, PT ;  /* 0x7fffffcf1600780c */ /* 0x000fe20003f46070 */
[C---:B-1----:R-:W-:Y:S01]  /*1210*/  VIADD R28, R164.reuse, 0xffffffe6 ;  /* 0xffffffe6a41c7836 */ /* 0x042fe20000000000 */
[----:B------:R-:W-:Y:S01]  /*1220*/  SEL R22, RZ, 0x1fffe, P1 ;  /* 0x0001fffeff167807 */ /* 0x000fe20000800000 */
[----:B------:R-:W-:Y:S01]  /*1230*/  IMAD.MOV R9, RZ, RZ, -R9 ;  /* 0x000000ffff097224 */ /* 0x000fe200078e0a09 */
[----:B------:R-:W-:Y:S01]  /*1240*/  SEL R21, RZ, 0x1, P4 ;  /* 0x00000001ff157807 */ /* 0x000fe20002000000 */
[----:B------:R-:W-:Y:S01]  /*1250*/  VIADD R27, R164, 0xffffffe7 ;  /* 0xffffffe7a41b7836 */ /* 0x000fe20000000000 */
[----:B------:R-:W-:Y:S01]  /*1260*/  ISETP.GE.U32.AND P1, PT, R2, 0x7fffffca, PT ;  /* 0x7fffffca0200780c */ /* 0x000fe20003f26070 */
[----:B------:R-:W-:Y:S01]  /*1270*/  VIADD R2, R164, 0xffffffeb ;  /* 0xffffffeba4027836 */ /* 0x000fe20000000000 */
[----:B------:R-:W-:Y:S01]  /*1280*/  ISETP.GE.U32.AND P4, PT, R4, 0x7fffffc9, PT ;  /* 0x7fffffc90400780c */ /* 0x000fe20003f86070 */
[----:B------:R-:W-:Y:S01]  /*1290*/  IMAD R9, R0, R9, R29 ;  /* 0x0000000900097224 */ /* 0x000fe200078e021d */
[----:B------:R-:W-:Y:S01]  /*12a0*/  SEL R4, RZ, 0x4, P2 ;  /* 0x00000004ff047807 */ /* 0x000fe20001000000 */
[C---:B------:R-:W-:Y:S01]  /*12b0*/  VIADD R31, R164.reuse, 0xffffffe3 ;  /* 0xffffffe3a41f7836 */ /* 0x040fe20000000000 */
[----:B------:R-:W-:Y:S01]  /*12c0*/  ISETP.GE.U32.AND P2, PT, R23, 0x7fffffcb, PT ;  /* 0x7fffffcb1700780c */ /* 0x000fe20003f46070 */
[C---:B------:R-:W-:Y:S01]  /*12d0*/  VIADD R23, R164.reuse, 0xffffffe4 ;  /* 0xffffffe4a4177836 */ /* 0x040fe20000000000 */
[----:B------:R-:W-:Y:S01]  /*12e0*/  SEL R25, RZ, 0x1, P4 ;  /* 0x00000001ff197807 */ /* 0x000fe20002000000 */
[----:B------:R-:W-:Y:S01]  /*12f0*/  VIADD R32, R164, 0xfffffff6 ;  /* 0xfffffff6a4207836 */ /* 0x000fe20000000000 */
[----:B------:R-:W-:Y:S01]  /*1300*/  ISETP.GE.U32.AND P4, PT, R2, 0x7fffffcc, PT ;  /* 0x7fffffcc0200780c */ /* 0x000fe20003f86070 */
[----:B------:R-:W-:Y:S01]  /*1310*/  VIADD R2, R164, 0xffffffe5 ;  /* 0xffffffe5a4027836 */ /* 0x000fe20000000000 */
[----:B------:R-:W-:Y:S01]  /*1320*/  SEL R26, RZ, 0x1fffe, P1 ;  /* 0x0001fffeff1a7807 */ /* 0x000fe20000800000 */
[----:B------:R-:W-:Y:S01]  /*1330*/  IMAD R7, R0, R7, R33 ;  /* 0x0000000700077224 */ /* 0x000fe200078e0221 */
[----:B------:R-:W-:Y:S01]  /*1340*/  ISETP.GE.U32.AND P1, PT, R23, 0x7fffffc5, PT ;  /* 0x7fffffc51700780c */ /* 0x000fe20003f26070 */
[----:B------:R-:W-:Y:S01]  /*1350*/  VIADD R34, R164, 0xfffffffe ;  /* 0xfffffffea4227836 */ /* 0x000fe20000000000 */
[----:B------:R-:W-:Y:S01]  /*1360*/  SEL R23, RZ, 0x4, P2 ;  /* 0x00000004ff177807 */ /* 0x000fe20001000000 */
[----:B------:R-:W-:Y:S01]  /*1370*/  IMAD.IADD R25, R25, 0x1, R26 ;  /* 0x0000000119197824 */ /* 0x000fe200078e021a */
[----:B------:R-:W-:Y:S01]  /*1380*/  ISETP.GE.U32.AND P2, PT, R2, 0x7fffffc6, PT ;  /* 0x7fffffc60200780c */ /* 0x000fe20003f46070 */
[----:B------:R-:W-:Y:S01]  /*1390*/  VIADD R2, R164, 0xffffffe1 ;  /* 0xffffffe1a4027836 */ /* 0x000fe20000000000 */
[----:B------:R-:W-:Y:S01]  /*13a0*/  SEL R24, RZ, 0x7fff8, P4 ;  /* 0x0007fff8ff187807 */ /* 0x000fe20002000000 */
[----:B------:R-:W-:Y:S01]  /*13b0*/  IMAD.IADD R22, R21, 0x1, R22 ;  /* 0x0000000115167824 */ /* 0x000fe200078e0216 */
[----:B------:R-:W-:Y:S01]  /*13c0*/  ISETP.GE.U32.AND P4, PT, R28, 0x7fffffc7, PT ;  /* 0x7fffffc71c00780c */ /* 0x000fe20003f86070 */
[----:B------:R-:W-:Y:S01]  /*13d0*/  VIADD R28, R164, 0xffffffe2 ;  /* 0xffffffe2a41c7836 */ /* 0x000fe20000000000 */
[----:B------:R-:W-:-:S02]  /*13e0*/  SEL R30, RZ, 0x1fffe, P2 ;  /* 0x0001fffeff1e7807 */ /* 0x000fc40001000000 */
[----:B------:R-:W-:Y:S02]  /*13f0*/  SEL R29, RZ, 0x1, P1 ;  /* 0x00000001ff1d7807 */ /* 0x000fe40000800000 */
[----:B------:R-:W-:Y:S01]  /*1400*/  ISETP.GE.U32.AND P2, PT, R2, 0x7fffffc2, PT ;  /* 0x7fffffc20200780c */ /* 0x000fe20003f46070 */
[----:B------:R-:W-:Y:S01]  /*1410*/  VIADD R2, R164, 0xffffffe0 ;  /* 0xffffffe0a4027836 */ /* 0x000fe20000000000 */
[----:B------:R-:W-:Y:S01]  /*1420*/  ISETP.GE.U32.AND P1, PT, R27, 0x7fffffc8, PT ;  /* 0x7fffffc81b00780c */ /* 0x000fe20003f26070 */
[----:B------:R-:W-:Y:S01]  /*1430*/  IMAD.IADD R29, R29, 0x1, R30 ;  /* 0x000000011d1d7824 */ /* 0x000fe200078e021e */
[----:B------:R-:W-:Y:S02]  /*1440*/  SEL R27, RZ, 0x4, P4 ;  /* 0x00000004ff1b7807 */ /* 0x000fe40002000000 */
[----:B------:R-:W-:Y:S02]  /*1450*/  ISETP.GE.U32.AND P4, PT, R28, 0x7fffffc3, PT ;  /* 0x7fffffc31c00780c */ /* 0x000fe40003f86070 */
[----:B------:R-:W-:-:S02]  /*1460*/  SEL R28, RZ, 0x7fff8, P1 ;  /* 0x0007fff8ff1c7807 */ /* 0x000fc40000800000 */
[----:B------:R-:W-:Y:S02]  /*1470*/  ISETP.GE.U32.AND P1, PT, R2, 0x7fffffc1, PT ;  /* 0x7fffffc10200780c */ /* 0x000fe40003f26070 */
[----:B------:R-:W-:Y:S02]  /*1480*/  SEL R33, RZ, 0x1fffe, P2 ;  /* 0x0001fffeff217807 */ /* 0x000fe40001000000 */
[----:B------:R-:W-:Y:S02]  /*1490*/  ISETP.GE.U32.AND P2, PT, R31, 0x7fffffc4, PT ;  /* 0x7fffffc41f00780c */ /* 0x000fe40003f46070 */
[----:B------:R-:W-:Y:S02]  /*14a0*/  SEL R31, RZ, 0x4, P4 ;  /* 0x00000004ff1f7807 */ /* 0x000fe40002000000 */
[----:B------:R-:W-:Y:S02]  /*14b0*/  ISETP.GE.U32.AND P4, PT, R32, 0x7fffffd7, PT ;  /* 0x7fffffd72000780c */ /* 0x000fe40003f86070 */
[----:B------:R-:W-:-:S02]  /*14c0*/  SEL R32, RZ, 0x1, P1 ;  /* 0x00000001ff207807 */ /* 0x000fc40000800000 */
[----:B------:R-:W-:Y:S02]  /*14d0*/  LOP3.LUT R25, R25, 0x3, RZ, 0xc0, !PT ;  /* 0x0000000319197812 */ /* 0x000fe400078ec0ff */
[----:B------:R-:W-:Y:S01]  /*14e0*/  SEL R26, RZ, 0x7fff8, P2 ;  /* 0x0007fff8ff1a7807 */ /* 0x000fe20001000000 */
[----:B------:R-:W-:Y:S01]  /*14f0*/  IMAD.IADD R32, R32, 0x1, R33 ;  /* 0x0000000120207824 */ /* 0x000fe200078e0221 */
[----:B------:R-:W-:Y:S02]  /*1500*/  LOP3.LUT R29, R29, 0x3, RZ, 0xc0, !PT ;  /* 0x000000031d1d7812 */ /* 0x000fe400078ec0ff */
[----:B------:R-:W-:Y:S01]  /*1510*/  IADD3 R23, PT, PT, R25, R24, R23 ;  /* 0x0000001819177210 */ /* 0x000fe20007ffe017 */
[----:B------:R-:W-:Y:S01]  /*1520*/  VIADD R25, R164, 0xfffffffd ;  /* 0xfffffffda4197836 */ /* 0x000fe20000000000 */
[----:B------:R-:W-:Y:S02]  /*1530*/  LOP3.LUT R32, R32, 0x3, RZ, 0xc0, !PT ;  /* 0x0000000320207812 */ /* 0x000fe400078ec0ff */
[----:B------:R-:W-:-:S02]  /*1540*/  ISETP.GE.U32.AND P2, PT, R34, 0x7fffffdf, PT ;  /* 0x7fffffdf2200780c */ /* 0x000fc40003f46070 */
[----:B------:R-:W-:Y:S02]  /*1550*/  IADD3 R27, PT, PT, R29, R28, R27 ;  /* 0x0000001c1d1b7210 */ /* 0x000fe40007ffe01b */
[----:B------:R-:W-:Y:S02]  /*1560*/  IADD3 R26, PT, PT, R32, R26, R31 ;  /* 0x0000001a201a7210 */ /* 0x000fe40007ffe01f */
[----:B------:R-:W-:Y:S01]  /*1570*/  SEL R21, RZ, 0x7fff8, P0 ;  /* 0x0007fff8ff157807 */ /* 0x000fe20000000000 */
[----:B------:R-:W-:Y:S06]  /*1580*/  BRA.U UP0, `(.L_x_5) ;  /* 0x0000000100187547 */ /* 0x000fec000b800000 */
[----:B------:R-:W-:Y:S01]  /*1590*/  ELECT P0, URZ, PT ;  /* 0x0000000000ff782f */ /* 0x000fe20003800000 */
[----:B------:R-:W-:Y:S01]  /*15a0*/  IMAD.MOV.U32 R24, RZ, RZ, 0x1 ;  /* 0x00000001ff187424 */ /* 0x000fe200078e00ff */
[----:B------:R-:W-:Y:S01]  /*15b0*/  UMOV UR5, 0x40 ;  /* 0x0000004000057882 */ /* 0x000fe20000000000 */
[----:B------:R-:W-:Y:S01]  /*15c0*/  UVIRTCOUNT.DEALLOC.SMPOOL 0x80 ;  /* 0x000000800000784c */ /* 0x000fe20000000000 */
[----:B------:R-:W-:-:S09]  /*15d0*/  ULEA UR5, UR4, UR5, 0x18 ;  /* 0x0000000504057291 */ /* 0x000fd2000f8ec0ff */
[----:B------:R0:W-:Y:S03]  /*15e0*/  @P0 STS.U8 [UR5], R24 ;  /* 0x00000018ff000988 */ /* 0x0001e60008000005 */
.L_x_5:
[----:B------:R-:W-:Y:S01]  /*15f0*/  UIADD3 UR10, UPT, UPT, UR8, UR10, URZ ;  /* 0x0000000a080a7290 */ /* 0x000fe2000fffe0ff */
[----:B------:R-:W1:Y:S01]  /*1600*/  LDC.64 R72, c[0x0][0x3a8] ;  /* 0x0000ea00ff487b82 */ /* 0x000e620000000a00 */
[----:B------:R-:W-:Y:S01]  /*1610*/  VOTEU.ALL UP1, P3 ;  /* 0x0000000000ff7886 */ /* 0x000fe20001820000 */
[----:B------:R-:W-:Y:S01]  /*1620*/  UMOV UR4, 0x1 ;  /* 0x0000000100047882 */ /* 0x000fe20000000000 */
[----:B------:R-:W-:Y:S01]  /*1630*/  UIADD3 UR11, UPT, UPT, UR9, 0x11000, URZ ;  /* 0x00011000090b7890 */ /* 0x000fe2000fffe0ff */
[----:B------:R-:W-:Y:S01]  /*1640*/  LOP3.LUT R22, R22, 0x3, RZ, 0xc0, !PT ;  /* 0x0000000316167812 */ /* 0x000fe200078ec0ff */
[----:B------:R-:W-:Y:S01]  /*1650*/  VOTEU.ALL UP2, P3 ;  /* 0x0000000000ff7886 */ /* 0x000fe20001840000 */
[----:B------:R-:W-:-:S04]  /*1660*/  @!UP1 UIADD3 UR6, UPT, UPT, -UR4, 0x100000, URZ ;  /* 0x0010000004069890 */ /* 0x000fc8000fffe1ff */
[----:B------:R-:W-:Y:S02]  /*1670*/  @!UP1 USHF.L.U32 UR7, UR6, 0xb, URZ ;  /* 0x0000000b06079899 */ /* 0x000fe400080006ff */
[----:B------:R-:W-:Y:S01]  /*1680*/  @!UP1 USHF.L.U32 UR6, UR6, 0x1, URZ ;  /* 0x0000000106069899 */ /* 0x000fe200080006ff */
[----:B------:R-:W-:Y:S01]  /*1690*/  IMAD.SHL.U32 R23, R23, 0x100, RZ ;  /* 0x0000010017177824 */ /* 0x000fe200078e00ff */
[----:B------:R-:W-:Y:S01]  /*16a0*/  STTM.x128 tmem[UR10], RZ ;  /* 0x000000ff000079ed */ /* 0x000fe200083c000a */
[----:B------:R-:W2:Y:S02]  /*16b0*/  FENCE.VIEW.ASYNC.T ;  /* 0x00000000000073c6 */ /* 0x000ea40000000200 */
[----:B--2---:R-:W-:Y:S01]  /*16c0*/  BAR.SYNC.DEFER_BLOCKING 0x0 ;  /* 0x0000000000007b1d */ /* 0x004fe20000010000 */
[----:B------:R-:W-:Y:S02]  /*16d0*/  LOP3.LUT R26, R26, 0xf, RZ, 0xc0, !PT ;  /* 0x0000000f1a1a7812 */ /* 0x000fe400078ec0ff */
[----:B------:R-:W-:-:S02]  /*16e0*/  IADD3 R4, PT, PT, R22, R21, R4 ;  /* 0x0000001516047210 */ /* 0x000fc40007ffe004 */
[----:B------:R-:W-:Y:S01]  /*16f0*/  LOP3.LUT R21, R23, 0xf00, RZ, 0xe2, !PT ;  /* 0x00000f0017157812 */ /* 0x000fe200078ee2ff */
[----:B------:R-:W-:Y:S01]  /*1700*/  IMAD R26, R27, 0x10, R26 ;  /* 0x000000101b1a7824 */ /* 0x000fe200078e021a */
[----:B------:R-:W-:Y:S01]  /*1710*/  ISETP.GE.U32.AND P0, PT, R25, 0x7fffffde, PT ;  /* 0x7fffffde1900780c */ /* 0x000fe20003f06070 */
[----:B------:R-:W-:Y:S01]  /*1720*/  STL [R1+0x330], R2 ;  /* 0x0003300201007387 */ /* 0x000fe20000100800 */
[----:B------:R-:W-:Y:S01]  /*1730*/  PRMT R25, RZ, 0x7610, R25 ;  /* 0x00007610ff197816 */ /* 0x000fe20000000019 */
[----:B------:R-:W-:Y:S01]  /*1740*/  IMAD R4, R4, 0x1000, R21 ;  /* 0x0000100004047824 */ /* 0x000fe200078e0215 */
[----:B------:R-:W-:Y:S02]  /*1750*/  LOP3.LUT R21, R26, 0xff, RZ, 0xc0, !PT ;  /* 0x000000ff1a157812 */ /* 0x000fe400078ec0ff */
[----:B0-----:R-:W-:Y:S01]  /*1760*/  PRMT R24, RZ, 0x7610, R24 ;  /* 0x00007610ff187816 */ /* 0x001fe20000000018 */
[----:B-1----:R-:W-:Y:S01]  /*1770*/  IMAD.MOV.U32 R37, RZ, RZ, R72 ;  /* 0x000000ffff257224 */ /* 0x002fe200078e0048 */
[----:B------:R-:W-:Y:S01]  /*1780*/  PRMT R23, RZ, 0x7610, R23 ;  /* 0x00007610ff177816 */ /* 0x000fe20000000017 */
[----:B------:R-:W-:Y:S01]  /*1790*/  IMAD.IADD R4, R4, 0x1, R21 ;  /* 0x0000000104047824 */ /* 0x000fe200078e0215 */
[----:B------:R-:W-:Y:S01]  /*17a0*/  PRMT R22, RZ, 0x7610, R22 ;  /* 0x00007610ff167816 */ /* 0x000fe20000000016 */
[----:B------:R-:W0:Y:S02]  /*17b0*/  FENCE.VIEW.ASYNC.S ;  /* 0x00000000000073c6 */ /* 0x000e240000000000 */
[----:B0-----:R-:W0:Y:S02]  /*17c0*/  @!UP2 SYNCS.EXCH.64 URZ, [UR11], UR6 ;  /* 0x000000060bffa5b2 */ /* 0x001e240008000100 */
[----:B0-----:R-:W-:Y:S01]  /*17d0*/  BAR.SYNC.DEFER_BLOCKING 0x0 ;  /* 0x0000000000007b1d */ /* 0x001fe20000010000 */
[C---:B------:R-:W-:Y:S01]  /*17e0*/  IMAD.SHL.U32 R27, R37.reuse, 0x8, RZ ;  /* 0x00000008251b7824 */ /* 0x040fe200078e00ff */
[----:B------:R-:W-:Y:S01]  /*17f0*/  LOP3.LUT R4, R4, 0xffff, RZ, 0xc0, !PT ;  /* 0x0000ffff04047812 */ /* 0x000fe200078ec0ff */
[----:B------:R-:W-:-:S02]  /*1800*/  IMAD.SHL.U32 R149, R37, 0x10, RZ ;  /* 0x0000001025957824 */ /* 0x000fc400078e00ff */
[C---:B------:R-:W-:Y:S01]  /*1810*/  IMAD.WIDE R80, R27.reuse, 0x2, R162 ;  /* 0x000000021b507825 */ /* 0x040fe200078e02a2 */
[----:B------:R-:W-:Y:S01]  /*1820*/  SHF.R.U32.HI R21, RZ, 0xf, R4 ;  /* 0x0000000fff157819 */ /* 0x000fe20000011604 */
[----:B------:R0:W-:Y:S02]  /*1830*/  STL.64 [R1+0x1c0], R72 ;  /* 0x0001c04801007387 */ /* 0x0001e40000100a00 */
[----:B------:R-:W-:-:S04]  /*1840*/  IMAD.WIDE R78, R27, 0x2, R160 ;  /* 0x000000021b4e7825 */ /* 0x000fc800078e02a0 */
[----:B------:R-:W-:Y:S01]  /*1850*/  IMAD.WIDE R76, R27, 0x2, R158 ;  /* 0x000000021b4c7825 */ /* 0x000fe200078e029e */
[----:B------:R-:W-:Y:S03]  /*1860*/  STL.64 [R1+0xd8], R80 ;  /* 0x0000d85001007387 */ /* 0x000fe60000100a00 */
[----:B------:R-:W-:Y:S01]  /*1870*/  IMAD.WIDE R154, R149, 0x2, R162 ;  /* 0x00000002959a7825 */ /* 0x000fe200078e02a2 */
[----:B------:R-:W-:Y:S03]  /*1880*/  STL.64 [R1+0xd0], R78 ;  /* 0x0000d04e01007387 */ /* 0x000fe60000100a00 */
[----:B0-----:R-:W-:Y:S01]  /*1890*/  IMAD.WIDE R72, R27, 0x2, R156 ;  /* 0x000000021b487825 */ /* 0x001fe200078e029c */
[----:B------:R-:W2:Y:S04]  /*18a0*/  @!P5 LDG.E.U16 R25, desc[UR22][R162.64] ;  /* 0x00000016a219d981 */ /* 0x000ea8000c1e1500 */
[----:B------:R-:W3:Y:S04]  /*18b0*/  @!P5 LDG.E.U16 R24, desc[UR22][R160.64] ;  /* 0x00000016a018d981 */ /* 0x000ee8000c1e1500 */
[----:B------:R-:W4:Y:S04]  /*18c0*/  @!P5 LDG.E.U16 R23, desc[UR22][R158.64] ;  /* 0x000000169e17d981 */ /* 0x000f28000c1e1500 */
[----:B------:R-:W2:Y:S01]  /*18d0*/  @!P5 LDG.E.U16 R22, desc[UR22][R156.64] ;  /* 0x000000169c16d981 */ /* 0x000ea2000c1e1500 */
[----:B------:R-:W-:Y:S01]  /*18e0*/  LOP3.LUT P5, RZ, R21, 0x1, RZ, 0xc0, !PT ;  /* 0x0000000115ff7812 */ /* 0x000fe200078ac0ff */
[----:B------:R-:W-:Y:S01]  /*18f0*/  IMAD.WIDE R152, R149, 0x2, R160 ;  /* 0x0000000295987825 */ /* 0x000fe200078e02a0 */
[----:B------:R-:W-:Y:S01]  /*1900*/  PRMT R30, RZ, 0x7610, R30 ;  /* 0x00007610ff1e7816 */ /* 0x000fe2000000001e */
[----:B------:R-:W-:Y:S01]  /*1910*/  STL.64 [R1+0xc8], R76 ;  /* 0x0000c84c01007387 */ /* 0x000fe20000100a00 */
[----:B------:R-:W-:-:S02]  /*1920*/  PRMT R21, RZ, 0x7610, R21 ;  /* 0x00007610ff157816 */ /* 0x000fc40000000015 */
[----:B------:R-:W-:Y:S01]  /*1930*/  PRMT R36, RZ, 0x7610, R36 ;  /* 0x00007610ff247816 */ /* 0x000fe20000000024 */
[----:B------:R-:W-:Y:S01]  /*1940*/  STL.64 [R1+0xc0], R72 ;  /* 0x0000c04801007387 */ /* 0x000fe20000100a00 */
[C---:B------:R-:W-:Y:S01]  /*1950*/  IMAD.WIDE R150, R149.reuse, 0x2, R158 ;  /* 0x0000000295967825 */ /* 0x040fe200078e029e */
[----:B------:R-:W-:Y:S02]  /*1960*/  PRMT R35, RZ, 0x7610, R35 ;  /* 0x00007610ff237816 */ /* 0x000fe40000000023 */
[----:B------:R-:W-:Y:S01]  /*1970*/  STL [R1+0x338], R154 ;  /* 0x0003389a01007387 */ /* 0x000fe20000100800 */
[----:B------:R-:W-:Y:S01]  /*1980*/  IMAD.WIDE R148, R149, 0x2, R156 ;  /* 0x0000000295947825 */ /* 0x000fe200078e029c */
[----:B------:R-:W-:Y:S02]  /*1990*/  PRMT R34, RZ, 0x7610, R34 ;  /* 0x00007610ff227816 */ /* 0x000fe40000000022 */
[----:B------:R-:W-:Y:S01]  /*19a0*/  STL [R1+0x340], R154 ;  /* 0x0003409a01007387 */ /* 0x000fe20000100800 */
[----:B------:R-:W-:-:S03]  /*19b0*/  SHF.R.U32.HI R26, RZ, 0x7, R4 ;  /* 0x00000007ff1a7819 */ /* 0x000fc60000011604 */
[----:B------:R-:W-:Y:S04]  /*19c0*/  STL [R1+0x334], R155 ;  /* 0x0003349b01007387 */ /* 0x000fe80000100800 */
[----:B------:R-:W-:Y:S04]  /*19d0*/  STL [R1+0x344], R155 ;  /* 0x0003449b01007387 */ /* 0x000fe80000100800 */
[----:B------:R-:W-:Y:S04]  /*19e0*/  STL [R1+0x348], R152 ;  /* 0x0003489801007387 */ /* 0x000fe80000100800 */
[----:B------:R-:W-:Y:S04]  /*19f0*/  STL [R1+0x33c], R153 ;  /* 0x00033c9901007387 */ /* 0x000fe80000100800 */
[----:B------:R-:W-:Y:S04]  /*1a00*/  STL [R1+0x34c], R153 ;  /* 0x00034c9901007387 */ /* 0x000fe80000100800 */
[----:B------:R-:W-:Y:S04]  /*1a10*/  STL [R1+0x354], R150 ;  /* 0x0003549601007387 */ /* 0x000fe80000100800 */
[----:B------:R-:W-:Y:S04]  /*1a20*/  STL [R1+0x350], R151 ;  /* 0x0003509701007387 */ /* 0x000fe80000100800 */
[----:B------:R-:W2:Y:S04]  /*1a30*/  @P5 LDG.E.U16 R30, desc[UR22][R148.64] ;  /* 0x00000016941e5981 */ /* 0x000ea8000c1e1500 */
[----:B------:R0:W-:Y:S01]  /*1a40*/  STL [R1+0x35c], R148 ;  /* 0x00035c9401007387 */ /* 0x0001e20000100800 */
[----:B------:R-:W-:-:S02]  /*1a50*/  PRMT R33, RZ, 0x7610, R33 ;  /* 0x00007610ff217816 */ /* 0x000fc40000000021 */
[----:B------:R-:W-:Y:S01]  /*1a60*/  PRMT R32, RZ, 0x7610, R32 ;  /* 0x00007610ff207816 */ /* 0x000fe20000000020 */
[----:B------:R1:W2:Y:S01]  /*1a70*/  @!P6 LDG.E.U16 R21, desc[UR22][R80.64] ;  /* 0x000000165015e981 */ /* 0x0002a2000c1e1500 */
[----:B------:R-:W-:-:S03]  /*1a80*/  PRMT R31, RZ, 0x7610, R31 ;  /* 0x00007610ff1f7816 */ /* 0x000fc6000000001f */
[----:B------:R1:W2:Y:S04]  /*1a90*/  @!P6 LDG.E.U16 R36, desc[UR22][R78.64] ;  /* 0x000000164e24e981 */ /* 0x0002a8000c1e1500 */
[----:B0-----:R-:W2:Y:S04]  /*1aa0*/  LDL R148, [R1+0x1c0] ;  /* 0x0001c00001947983 */ /* 0x001ea80000100800 */
[----:B------:R0:W3:Y:S04]  /*1ab0*/  @!P6 LDG.E.U16 R35, desc[UR22][R76.64] ;  /* 0x000000164c23e981 */ /* 0x0000e8000c1e1500 */
[----:B------:R0:W3:Y:S01]  /*1ac0*/  @!P6 LDG.E.U16 R34, desc[UR22][R72.64] ;  /* 0x000000164822e981 */ /* 0x0000e2000c1e1500 */
[----:B------:R-:W-:Y:S01]  /*1ad0*/  LOP3.LUT P6, RZ, R26, 0x1, RZ, 0xc0, !PT ;  /* 0x000000011aff7812 */ /* 0x000fe200078cc0ff */
[----:B------:R-:W-:-:S02]  /*1ae0*/  VIADD R26, R164, 0xfffffff5 ;  /* 0xfffffff5a41a7836 */ /* 0x000fc40000000000 */
[----:B------:R-:W3:Y:S01]  /*1af0*/  @P5 LDG.E.U16 R33, desc[UR22][R154.64] ;  /* 0x000000169a215981 */ /* 0x000ee2000c1e1500 */
[----:B------:R-:W-:-:S03]  /*1b00*/  PRMT R29, RZ, 0x7610, R29 ;  /* 0x00007610ff1d7816 */ /* 0x000fc6000000001d */
[----:B------:R-:W3:Y:S01]  /*1b10*/  @P5 LDG.E.U16 R32, desc[UR22][R152.64] ;  /* 0x0000001698205981 */ /* 0x000ee2000c1e1500 */
[----:B------:R-:W-:-:S03]  /*1b20*/  PRMT R28, RZ, 0x7610, R28 ;  /* 0x00007610ff1c7816 */ /* 0x000fc6000000001c */
[----:B------:R-:W3:Y:S01]  /*1b30*/  @P5 LDG.E.U16 R31, desc[UR22][R150.64] ;  /* 0x00000016961f5981 */ /* 0x000ee2000c1e1500 */
[----:B------:R-:W-:Y:S02]  /*1b40*/  ISETP.GE.U32.AND P5, PT, R26, 0x7fffffd6, PT ;  /* 0x7fffffd61a00780c */ /* 0x000fe40003fa6070 */
[----:B------:R-:W-:Y:S02]  /*1b50*/  PRMT R27, RZ, 0x7610, R27 ;  /* 0x00007610ff1b7816 */ /* 0x000fe4000000001b */
[----:B------:R-:W-:Y:S02]  /*1b60*/  PRMT R26, RZ, 0x7610, R26 ;  /* 0x00007610ff1a7816 */ /* 0x000fe4000000001a */
[----:B------:R-:W-:Y:S01]  /*1b70*/  SHF.R.U32.HI R37, RZ, 0xe, R4 ;  /* 0x0000000eff257819 */ /* 0x000fe20000011604 */
[----:B------:R-:W-:Y:S01]  /*1b80*/  STL [R1+0x358], R149 ;  /* 0x0003589501007387 */ /* 0x000fe20000100800 */
[----:B------:R-:W-:Y:S02]  /*1b90*/  PRMT R48, RZ, 0x7610, R48 ;  /* 0x00007610ff307816 */ /* 0x000fe40000000030 */
[----:B------:R-:W-:-:S02]  /*1ba0*/  PRMT R47, RZ, 0x7610, R47 ;  /* 0x00007610ff2f7816 */ /* 0x000fc4000000002f */
[----:B------:R-:W-:Y:S02]  /*1bb0*/  PRMT R46, RZ, 0x7610, R46 ;  /* 0x00007610ff2e7816 */ /* 0x000fe4000000002e */
[----:B------:R-:W-:Y:S02]  /*1bc0*/  PRMT R45, RZ, 0x7610, R45 ;  /* 0x00007610ff2d7816 */ /* 0x000fe4000000002d */
[----:B------:R-:W-:Y:S02]  /*1bd0*/  PRMT R44, RZ, 0x7610, R44 ;  /* 0x00007610ff2c7816 */ /* 0x000fe4000000002c */
[----:B------:R-:W-:Y:S02]  /*1be0*/  PRMT R43, RZ, 0x7610, R43 ;  /* 0x00007610ff2b7816 */ /* 0x000fe4000000002b */
[----:B------:R-:W-:Y:S02]  /*1bf0*/  PRMT R42, RZ, 0x7610, R42 ;  /* 0x00007610ff2a7816 */ /* 0x000fe4000000002a */
[----:B------:R-:W-:-:S02]  /*1c00*/  PRMT R41, RZ, 0x7610, R41 ;  /* 0x00007610ff297816 */ /* 0x000fc40000000029 */
[----:B------:R-:W-:Y:S02]  /*1c10*/  PRMT R40, RZ, 0x7610, R40 ;  /* 0x00007610ff287816 */ /* 0x000fe40000000028 */
[----:B------:R-:W-:Y:S02]  /*1c20*/  PRMT R39, RZ, 0x7610, R39 ;  /* 0x00007610ff277816 */ /* 0x000fe40000000027 */
[----:B------:R-:W-:Y:S01]  /*1c30*/  PRMT R38, RZ, 0x7610, R38 ;  /* 0x00007610ff267816 */ /* 0x000fe20000000026 */
[----:B------:R-:W-:Y:S01]  /*1c40*/  VIADD R49, R164, 0xfffffff4 ;  /* 0xfffffff4a4317836 */ /* 0x000fe20000000000 */
[----:B------:R-:W-:Y:S02]  /*1c50*/  PRMT R57, RZ, 0x7610, R57 ;  /* 0x00007610ff397816 */ /* 0x000fe40000000039 */
        /* <DEDUP_REMOVED lines=9> */
[----:B------:R-:W-:Y:S01]  /*1cf0*/  PRMT R68, RZ, 0x7610, R68 ;  /* 0x00007610ff447816 */ /* 0x000fe20000000044 */
[----:B--2---:R-:W-:-:S04]  /*1d00*/  IMAD R141, R148, 0x18, RZ ;  /* 0x00000018948d7824 */ /* 0x004fc800078e02ff */
[----:B------:R-:W-:-:S04]  /*1d10*/  IMAD.WIDE R146, R141, 0x2, R162 ;  /* 0x000000028d927825 */ /* 0x000fc800078e02a2 */
[C---:B------:R-:W-:Y:S01]  /*1d20*/  IMAD.WIDE R144, R141.reuse, 0x2, R160 ;  /* 0x000000028d907825 */ /* 0x040fe200078e02a0 */
[----:B------:R-:W2:Y:S03]  /*1d30*/  @P6 LDG.E.U16 R29, desc[UR22][R146.64] ;  /* 0x00000016921d6981 */ /* 0x000ea6000c1e1500 */
[C---:B------:R-:W-:Y:S01]  /*1d40*/  IMAD.WIDE R142, R141.reuse, 0x2, R158 ;  /* 0x000000028d8e7825 */ /* 0x040fe200078e029e */
[----:B------:R-:W2:Y:S03]  /*1d50*/  @P6 LDG.E.U16 R28, desc[UR22][R144.64] ;  /* 0x00000016901c6981 */ /* 0x000ea6000c1e1500 */
[----:B------:R-:W-:Y:S01]  /*1d60*/  IMAD.WIDE R140, R141, 0x2, R156 ;  /* 0x000000028d8c7825 */ /* 0x000fe200078e029c */
[----:B------:R-:W2:Y:S04]  /*1d70*/  @P6 LDG.E.U16 R27, desc[UR22][R142.64] ;  /* 0x000000168e1b6981 */ /* 0x000ea8000c1e1500 */
[----:B------:R-:W2:Y:S01]  /*1d80*/  @P6 LDG.E.U16 R26, desc[UR22][R140.64] ;  /* 0x000000168c1a6981 */ /* 0x000ea2000c1e1500 */
[----:B------:R-:W-:Y:S01]  /*1d90*/  LOP3.LUT P6, RZ, R37, 0x1, RZ, 0xc0, !PT ;  /* 0x0000000125ff7812 */ /* 0x000fe200078cc0ff */
[----:B------:R-:W-:-:S02]  /*1da0*/  IMAD R37, R148, 0x9, RZ ;  /* 0x0000000994257824 */ /* 0x000fc400078e02ff */
[----:B------:R-:W-:Y:S01]  /*1db0*/  STL [R1+0x364], R146 ;  /* 0x0003649201007387 */ /* 0x000fe20000100800 */
[----:B------:R-:W-:-:S03]  /*1dc0*/  IMAD R133, R148, 0x11, RZ ;  /* 0x0000001194857824 */ /* 0x000fc600078e02ff */
[----:B------:R-:W-:Y:S01]  /*1dd0*/  STL [R1+0x360], R147 ;  /* 0x0003609301007387 */ /* 0x000fe20000100800 */
[----:B-1----:R-:W-:-:S03]  /*1de0*/  IMAD.WIDE R80, R37, 0x2, R162 ;  /* 0x0000000225507825 */ /* 0x002fc600078e02a2 */
[----:B------:R-:W-:Y:S01]  /*1df0*/  STL [R1+0x36c], R144 ;  /* 0x00036c9001007387 */ /* 0x000fe20000100800 */
[----:B------:R-:W-:-:S03]  /*1e00*/  IMAD.WIDE R78, R37, 0x2, R160 ;  /* 0x00000002254e7825 */ /* 0x000fc600078e02a0 */
[----:B------:R-:W-:Y:S01]  /*1e10*/  STL [R1+0x368], R145 ;  /* 0x0003689101007387 */ /* 0x000fe20000100800 */
[----:B0-----:R-:W-:-:S03]  /*1e20*/  IMAD.WIDE R76, R37, 0x2, R158 ;  /* 0x00000002254c7825 */ /* 0x001fc600078e029e */
[----:B------:R-:W-:Y:S01]  /*1e30*/  STL [R1+0x374], R142 ;  /* 0x0003748e01007387 */ /* 0x000fe20000100800 */
[----:B------:R-:W-:Y:S01]  /*1e40*/  IMAD.WIDE R72, R37, 0x2, R156 ;  /* 0x0000000225487825 */ /* 0x000fe200078e029c */
[----:B------:R-:W-:Y:S02]  /*1e50*/  SHF.R.U32.HI R37, RZ, 0x6, R4 ;  /* 0x00000006ff257819 */ /* 0x000fe40000011604 */
[----:B------:R-:W-:Y:S01]  /*1e60*/  STL [R1+0x370], R143 ;  /* 0x0003708f01007387 */ /* 0x000fe20000100800 */
[----:B------:R-:W-:-:S03]  /*1e70*/  IMAD.WIDE R138, R133, 0x2, R162 ;  /* 0x00000002858a7825 */ /* 0x000fc600078e02a2 */
[----:B------:R-:W-:Y:S01]  /*1e80*/  STL [R1+0x37c], R140 ;  /* 0x00037c8c01007387 */ /* 0x000fe20000100800 */
[----:B------:R-:W-:-:S03]  /*1e90*/  IMAD.WIDE R136, R133, 0x2, R160 ;  /* 0x0000000285887825 */ /* 0x000fc600078e02a0 */
[----:B------:R-:W-:Y:S01]  /*1ea0*/  STL [R1+0x378], R141 ;  /* 0x0003788d01007387 */ /* 0x000fe20000100800 */
[----:B------:R-:W-:-:S03]  /*1eb0*/  IMAD.WIDE R134, R133, 0x2, R158 ;  /* 0x0000000285867825 */ /* 0x000fc600078e029e */
[----:B------:R0:W-:Y:S01]  /*1ec0*/  STL.64 [R1+0xb8], R80 ;  /* 0x0000b85001007387 */ /* 0x0001e20000100a00 */
[----:B------:R-:W-:-:S03]  /*1ed0*/  IMAD.WIDE R132, R133, 0x2, R156 ;  /* 0x0000000285847825 */ /* 0x000fc600078e029c */
[----:B------:R1:W-:Y:S01]  /*1ee0*/  STL.64 [R1+0xb0], R78 ;  /* 0x0000b04e01007387 */ /* 0x0003e20000100a00 */
[----:B------:R-:W-:-:S03]  /*1ef0*/  IMAD R125, R148, 0x19, RZ ;  /* 0x00000019947d7824 */ /* 0x000fc600078e02ff */
[----:B------:R0:W2:Y:S04]  /*1f00*/  @!P4 LDG.E.U16 R48, desc[UR22][R80.64] ;  /* 0x000000165030c981 */ /* 0x0000a8000c1e1500 */
[----:B------:R1:W2:Y:S04]  /*1f10*/  @!P4 LDG.E.U16 R47, desc[UR22][R78.64] ;  /* 0x000000164e2fc981 */ /* 0x0002a8000c1e1500 */
[----:B------:R0:W2:Y:S04]  /*1f20*/  @!P4 LDG.E.U16 R46, desc[UR22][R76.64] ;  /* 0x000000164c2ec981 */ /* 0x0000a8000c1e1500 */
[----:B------:R0:W2:Y:S01]  /*1f30*/  @!P4 LDG.E.U16 R45, desc[UR22][R72.64] ;  /* 0x00000016482dc981 */ /* 0x0000a2000c1e1500 */
[----:B------:R-:W-:Y:S01]  /*1f40*/  LOP3.LUT P4, RZ, R37, 0x1, RZ, 0xc0, !PT ;  /* 0x0000000125ff7812 */ /* 0x000fe2000788c0ff */
[----:B------:R-:W-:-:S02]  /*1f50*/  VIADD R37, R164, 0xfffffffc ;  /* 0xfffffffca4257836 */ /* 0x000fc40000000000 */
[----:B------:R0:W-:Y:S04]  /*1f60*/  STL.64 [R1+0xa8], R76 ;  /* 0x0000a84c01007387 */ /* 0x0001e80000100a00 */
[----:B------:R0:W-:Y:S01]  /*1f70*/  STL.64 [R1+0xa0], R72 ;  /* 0x0000a04801007387 */ /* 0x0001e20000100a00 */
[----:B------:R-:W-:-:S03]  /*1f80*/  IMAD.WIDE R130, R125, 0x2, R162 ;  /* 0x000000027d827825 */ /* 0x000fc600078e02a2 */
[----:B------:R-:W-:Y:S04]  /*1f90*/  STL [R1+0x384], R138 ;  /* 0x0003848a01007387 */ /* 0x000fe80000100800 */
[----:B------:R-:W-:Y:S01]  /*1fa0*/  STL [R1+0x380], R139 ;  /* 0x0003808b01007387 */ /* 0x000fe20000100800 */
[----:B------:R-:W-:-:S03]  /*1fb0*/  IMAD.WIDE R128, R125, 0x2, R160 ;  /* 0x000000027d807825 */ /* 0x000fc600078e02a0 */
[----:B------:R-:W-:Y:S01]  /*1fc0*/  STL [R1+0x38c], R136 ;  /* 0x00038c8801007387 */ /* 0x000fe20000100800 */
[----:B------:R-:W-:-:S03]  /*1fd0*/  IMAD.WIDE R126, R125, 0x2, R158 ;  /* 0x000000027d7e7825 */ /* 0x000fc600078e029e */
[----:B------:R-:W2:Y:S01]  /*1fe0*/  @P6 LDG.E.U16 R44, desc[UR22][R138.64] ;  /* 0x000000168a2c6981 */ /* 0x000ea2000c1e1500 */
[----:B------:R-:W-:-:S03]  /*1ff0*/  IMAD.WIDE R124, R125, 0x2, R156 ;  /* 0x000000027d7c7825 */ /* 0x000fc600078e029c */
[----:B------:R-:W2:Y:S04]  /*2000*/  @P6 LDG.E.U16 R43, desc[UR22][R136.64] ;  /* 0x00000016882b6981 */ /* 0x000ea8000c1e1500 */
[----:B------:R-:W-:Y:S04]  /*2010*/  STL [R1+0x388], R137 ;  /* 0x0003888901007387 */ /* 0x000fe80000100800 */
[----:B------:R-:W2:Y:S04]  /*2020*/  @P6 LDG.E.U16 R42, desc[UR22][R134.64] ;  /* 0x00000016862a6981 */ /* 0x000ea8000c1e1500 */
[----:B------:R-:W2:Y:S01]  /*2030*/  @P6 LDG.E.U16 R41, desc[UR22][R132.64] ;  /* 0x0000001684296981 */ /* 0x000ea2000c1e1500 */
[----:B------:R-:W-:-:S02]  /*2040*/  ISETP.GE.U32.AND P6, PT, R37, 0x7fffffdd, PT ;  /* 0x7fffffdd2500780c */ /* 0x000fc40003fc6070 */
[----:B------:R-:W-:Y:S01]  /*2050*/  PRMT R37, RZ, 0x7610, R37 ;  /* 0x00007610ff257816 */ /* 0x000fe20000000025 */
[----:B------:R-:W-:Y:S04]  /*2060*/  STL [R1+0x394], R134 ;  /* 0x0003948601007387 */ /* 0x000fe80000100800 */
[----:B------:R-:W-:Y:S04]  /*2070*/  STL [R1+0x390], R135 ;  /* 0x0003908701007387 */ /* 0x000fe80000100800 */
[----:B------:R-:W-:Y:S04]  /*2080*/  STL [R1+0x39c], R132 ;  /* 0x00039c8401007387 */ /* 0x000fe80000100800 */
[----:B------:R-:W-:Y:S01]  /*2090*/  STL [R1+0x398], R133 ;  /* 0x0003988501007387 */ /* 0x000fe20000100800 */
[----:B0-----:R-:W-:-:S03]  /*20a0*/  IMAD.WIDE R80, R148, 0x2, R162 ;  /* 0x0000000294507825 */ /* 0x001fc600078e02a2 */
[----:B------:R-:W-:Y:S01]  /*20b0*/  STL [R1+0x3a4], R130 ;  /* 0x0003a48201007387 */ /* 0x000fe20000100800 */
[----:B-1----:R-:W-:-:S03]  /*20c0*/  IMAD.WIDE R78, R148, 0x2, R160 ;  /* 0x00000002944e7825 */ /* 0x002fc600078e02a0 */
[----:B------:R-:W-:Y:S01]  /*20d0*/  STL [R1+0x3a0], R131 ;  /* 0x0003a08301007387 */ /* 0x000fe20000100800 */
[----:B------:R-:W-:-:S03]  /*20e0*/  IMAD.WIDE R76, R148, 0x2, R158 ;  /* 0x00000002944c7825 */ /* 0x000fc600078e029e */
[----:B------:R-:W-:Y:S01]  /*20f0*/  STL [R1+0x3ac], R128 ;  /* 0x0003ac8001007387 */ /* 0x000fe20000100800 */
[----:B------:R-:W-:-:S03]  /*2100*/  IMAD.WIDE R72, R148, 0x2, R156 ;  /* 0x0000000294487825 */ /* 0x000fc600078e029c */
[----:B------:R-:W2:Y:S04]  /*2110*/  @P4 LDG.E.U16 R40, desc[UR22][R130.64] ;  /* 0x0000001682284981 */ /* 0x000ea8000c1e1500 */
[----:B------:R-:W2:Y:S04]  /*2120*/  @P4 LDG.E.U16 R39, desc[UR22][R128.64] ;  /* 0x0000001680274981 */ /* 0x000ea8000c1e1500 */
[----:B------:R-:W-:Y:S04]  /*2130*/  STL [R1+0x3a8], R129 ;  /* 0x0003a88101007387 */ /* 0x000fe80000100800 */
[----:B------:R-:W2:Y:S04]  /*2140*/  @P4 LDG.E.U16 R38, desc[UR22][R126.64] ;  /* 0x000000167e264981 */ /* 0x000ea8000c1e1500 */
[----:B------:R-:W2:Y:S01]  /*2150*/  @P4 LDG.E.U16 R37, desc[UR22][R124.64] ;  /* 0x000000167c254981 */ /* 0x000ea2000c1e1500 */
[----:B------:R-:W-:Y:S01]  /*2160*/  ISETP.GE.U32.AND P4, PT, R49, 0x7fffffd5, PT ;  /* 0x7fffffd53100780c */ /* 0x000fe20003f86070 */
[----:B------:R-:W-:-:S02]  /*2170*/  VIADD R49, R164, 0xfffffffb ;  /* 0xfffffffba4317836 */ /* 0x000fc40000000000 */
[----:B------:R-:W-:Y:S01]  /*2180*/  STL [R1+0x3b4], R126 ;  /* 0x0003b47e01007387 */ /* 0x000fe20000100800 */
[----:B------:R-:W-:-:S03]  /*2190*/  IMAD.SHL.U32 R53, R148, 0x2, RZ ;  /* 0x0000000294357824 */ /* 0x000fc600078e00ff */
[----:B------:R-:W-:Y:S04]  /*21a0*/  STL [R1+0x3b0], R127 ;  /* 0x0003b07f01007387 */ /* 0x000fe80000100800 */
[----:B------:R-:W-:Y:S04]  /*21b0*/  STL [R1+0x3bc], R124 ;  /* 0x0003bc7c01007387 */ /* 0x000fe80000100800 */
[----:B------:R-:W-:Y:S04]  /*21c0*/  STL [R1+0x3b8], R125 ;  /* 0x0003b87d01007387 */ /* 0x000fe80000100800 */
[----:B------:R0:W-:Y:S04]  /*21d0*/  STL.64 [R1+0x1b8], R80 ;  /* 0x0001b85001007387 */ /* 0x0001e80000100a00 */
[----:B------:R1:W-:Y:S04]  /*21e0*/  STL.64 [R1+0x1b0], R78 ;  /* 0x0001b04e01007387 */ /* 0x0003e80000100a00 */
[----:B------:R0:W2:Y:S04]  /*21f0*/  @!P2 LDG.E.U16 R57, desc[UR22][R80.64] ;  /* 0x000000165039a981 */ /* 0x0000a8000c1e1500 */
[----:B------:R1:W2:Y:S04]  /*2200*/  @!P2 LDG.E.U16 R56, desc[UR22][R78.64] ;  /* 0x000000164e38a981 */ /* 0x0002a8000c1e1500 */
[----:B------:R1:W2:Y:S04]  /*2210*/  @!P2 LDG.E.U16 R55, desc[UR22][R76.64] ;  /* 0x000000164c37a981 */ /* 0x0002a8000c1e1500 */
[----:B------:R3:W2:Y:S01]  /*2220*/  @!P2 LDG.E.U16 R54, desc[UR22][R72.64] ;  /* 0x000000164836a981 */ /* 0x0006a2000c1e1500 */
[----:B------:R-:W-:Y:S01]  /*2230*/  ISETP.GE.U32.AND P2, PT, R49, 0x7fffffdc, PT ;  /* 0x7fffffdc3100780c */ /* 0x000fe20003f46070 */
[C---:B0-----:R-:W-:Y:S01]  /*2240*/  IMAD.WIDE R80, R53.reuse, 0x2, R162 ;  /* 0x0000000235507825 */ /* 0x041fe200078e02a2 */
[----:B------:R-:W-:Y:S01]  /*2250*/  PRMT R49, RZ, 0x7610, R49 ;  /* 0x00007610ff317816 */ /* 0x000fe20000000031 */
[----:B------:R0:W-:Y:S02]  /*2260*/  STL.64 [R1+0x1a8], R76 ;  /* 0x0001a84c01007387 */ /* 0x0001e40000100a00 */
[----:B-1----:R-:W-:-:S02]  /*2270*/  IMAD.WIDE R78, R53, 0x2, R160 ;  /* 0x00000002354e7825 */ /* 0x002fc400078e02a0 */
[----:B------:R3:W-:Y:S04]  /*2280*/  STL.64 [R1+0x1a0], R72 ;  /* 0x0001a04801007387 */ /* 0x0007e80000100a00 */
[----:B------:R-:W2:Y:S01]  /*2290*/  @!P0 LDG.E.U16 R52, desc[UR22][R80.64] ;  /* 0x0000001650348981 */ /* 0x000ea2000c1e1500 */
[----:B0-----:R-:W-:-:S03]  /*22a0*/  IMAD.WIDE R76, R53, 0x2, R158 ;  /* 0x00000002354c7825 */ /* 0x001fc600078e029e */
[----:B------:R-:W2:Y:S01]  /*22b0*/  @!P0 LDG.E.U16 R51, desc[UR22][R78.64] ;  /* 0x000000164e338981 */ /* 0x000ea2000c1e1500 */
[----:B---3--:R-:W-:Y:S01]  /*22c0*/  IMAD.WIDE R72, R53, 0x2, R156 ;  /* 0x0000000235487825 */ /* 0x008fe200078e029c */
[----:B------:R-:W-:Y:S02]  /*22d0*/  SHF.R.U32.HI R53, RZ, 0xd, R4 ;  /* 0x0000000dff357819 */ /* 0x000fe40000011604 */
[----:B------:R0:W3:Y:S04]  /*22e0*/  @!P0 LDG.E.U16 R50, desc[UR22][R76.64] ;  /* 0x000000164c328981 */ /* 0x0000e8000c1e1500 */
[----:B------:R1:W2:Y:S01]  /*22f0*/  @!P0 LDG.E.U16 R49, desc[UR22][R72.64] ;  /* 0x0000001648318981 */ /* 0x0002a2000c1e1500 */
[----:B------:R-:W-:Y:S01]  /*2300*/  LOP3.LUT P0, RZ, R53, 0x1, RZ, 0xc0, !PT ;  /* 0x0000000135ff7812 */ /* 0x000fe2000780c0ff */
[----:B------:R-:W-:-:S02]  /*2310*/  IMAD R53, R148, 0xa, RZ ;  /* 0x0000000a94357824 */ /* 0x000fc400078e02ff */
[----:B------:R-:W-:Y:S04]  /*2320*/  STL.64 [R1+0x198], R80 ;  /* 0x0001985001007387 */ /* 0x000fe80000100a00 */
[----:B------:R-:W-:Y:S04]  /*2330*/  STL.64 [R1+0x190], R78 ;  /* 0x0001904e01007387 */ /* 0x000fe80000100a00 */
[----:B------:R0:W-:Y:S04]  /*2340*/  STL.64 [R1+0x188], R76 ;  /* 0x0001884c01007387 */ /* 0x0001e80000100a00 */
[----:B------:R1:W-:Y:S01]  /*2350*/  STL.64 [R1+0x180], R72 ;  /* 0x0001804801007387 */ /* 0x0003e20000100a00 */
[----:B------:R-:W-:-:S02]  /*2360*/  IMAD R117, R148, 0x12, RZ ;  /* 0x0000001294757824 */ /* 0x000fc400078e02ff */
[----:B0-----:R-:W-:-:S04]  /*2370*/  IMAD.WIDE R76, R53, 0x2, R158 ;  /* 0x00000002354c7825 */ /* 0x001fc800078e029e */
[----:B-1----:R-:W-:Y:S01]  /*2380*/  IMAD.WIDE R72, R53, 0x2, R156 ;  /* 0x0000000235487825 */ /* 0x002fe200078e029c */
[----:B------:R-:W2:Y:S04]  /*2390*/  @!P5 LDG.E.U16 R74, desc[UR22][R76.64] ;  /* 0x000000164c4ad981 */ /* 0x000ea8000c1e1500 */
[----:B------:R0:W3:Y:S01]  /*23a0*/  @!P5 LDG.E.U16 R71, desc[UR22][R72.64] ;  /* 0x000000164847d981 */ /* 0x0000e2000c1e1500 */
[----:B------:R-:W-:-:S04]  /*23b0*/  IMAD.WIDE R122, R117, 0x2, R162 ;  /* 0x00000002757a7825 */ /* 0x000fc800078e02a2 */
[----:B------:R-:W-:Y:S01]  /*23c0*/  IMAD.WIDE R120, R117, 0x2, R160 ;  /* 0x0000000275787825 */ /* 0x000fe200078e02a0 */
[----:B------:R-:W4:Y:S04]  /*23d0*/  @P0 LDG.E.U16 R69, desc[UR22][R122.64] ;  /* 0x000000167a450981 */ /* 0x000f28000c1e1500 */
[----:B------:R-:W4:Y:S01]  /*23e0*/  @P0 LDG.E.U16 R68, desc[UR22][R120.64] ;  /* 0x0000001678440981 */ /* 0x000f22000c1e1500 */
[----:B------:R-:W-:Y:S01]  /*23f0*/  PRMT R64, RZ, 0x7610, R64 ;  /* 0x00007610ff407816 */ /* 0x000fe20000000040 */
[----:B------:R-:W-:Y:S01]  /*2400*/  IMAD.WIDE R80, R53, 0x2, R162 ;  /* 0x0000000235507825 */ /* 0x000fe200078e02a2 */
[----:B------:R-:W-:-:S03]  /*2410*/  PRMT R63, RZ, 0x7610, R63 ;  /* 0x00007610ff3f7816 */ /* 0x000fc6000000003f */
[----:B------:R-:W-:Y:S01]  /*2420*/  IMAD.WIDE R78, R53, 0x2, R160 ;  /* 0x00000002354e7825 */ /* 0x000fe200078e02a0 */
[----:B------:R-:W-:Y:S01]  /*2430*/  SHF.R.U32.HI R53, RZ, 0x5, R4 ;  /* 0x00000005ff357819 */ /* 0x000fe20000011604 */
[----:B------:R-:W4:Y:S01]  /*2440*/  @!P5 LDG.E.U16 R64, desc[UR22][R80.64] ;  /* 0x000000165040d981 */ /* 0x000f22000c1e1500 */
[----:B------:R-:W-:-:S03]  /*2450*/  PRMT R67, RZ, 0x7610, R67 ;  /* 0x00007610ff437816 */ /* 0x000fc60000000043 */
[----:B------:R-:W4:Y:S01]  /*2460*/  @!P5 LDG.E.U16 R63, desc[UR22][R78.64] ;  /* 0x000000164e3fd981 */ /* 0x000f22000c1e1500 */
[----:B------:R-:W-:Y:S01]  /*2470*/  LOP3.LUT P5, RZ, R53, 0x1, RZ, 0xc0, !PT ;  /* 0x0000000135ff7812 */ /* 0x000fe200078ac0ff */
[----:B------:R-:W-:Y:S01]  /*2480*/  IMAD.WIDE R118, R117, 0x2, R158 ;  /* 0x0000000275767825 */ /* 0x000fe200078e029e */
[----:B------:R-:W-:-:S03]  /*2490*/  PRMT R66, RZ, 0x7610, R66 ;  /* 0x00007610ff427816 */ /* 0x000fc60000000042 */
[----:B------:R-:W-:Y:S01]  /*24a0*/  IMAD.WIDE R116, R117, 0x2, R156 ;  /* 0x0000000275747825 */ /* 0x000fe200078e029c */
[----:B------:R-:W-:Y:S01]  /*24b0*/  PRMT R60, RZ, 0x7610, R60 ;  /* 0x00007610ff3c7816 */ /* 0x000fe2000000003c */
[----:B------:R-:W4:Y:S02]  /*24c0*/  @P0 LDG.E.U16 R67, desc[UR22][R118.64] ;  /* 0x0000001676430981 */ /* 0x000f24000c1e1500 */
[----:B------:R-:W-:Y:S02]  /*24d0*/  VIADD R53, R164, 0xfffffff3 ;  /* 0xfffffff3a4357836 */ /* 0x000fe40000000000 */
[----:B------:R-:W-:Y:S01]  /*24e0*/  IMAD R108, R148, 0x1a, RZ ;  /* 0x0000001a946c7824 */ /* 0x000fe200078e02ff */
[----:B------:R-:W4:Y:S01]  /*24f0*/  @P0 LDG.E.U16 R66, desc[UR22][R116.64] ;  /* 0x0000001674420981 */ /* 0x000f22000c1e1500 */
[----:B------:R-:W-:Y:S02]  /*2500*/  PRMT R61, RZ, 0x7610, R61 ;  /* 0x00007610ff3d7816 */ /* 0x000fe4000000003d */
[----:B------:R-:W-:Y:S01]  /*2510*/  PRMT R59, RZ, 0x7610, R59 ;  /* 0x00007610ff3b7816 */ /* 0x000fe2000000003b */
[----:B------:R-:W-:Y:S01]  /*2520*/  IMAD.WIDE R114, R108, 0x2, R162 ;  /* 0x000000026c727825 */ /* 0x000fe200078e02a2 */
[----:B------:R-:W-:-:S02]  /*2530*/  PRMT R58, RZ, 0x7610, R58 ;  /* 0x00007610ff3a7816 */ /* 0x000fc4000000003a */
[----:B------:R-:W-:Y:S01]  /*2540*/  ISETP.GE.U32.AND P0, PT, R53, 0x7fffffd4, PT ;  /* 0x7fffffd43500780c */ /* 0x000fe20003f06070 */
[C---:B------:R-:W-:Y:S01]  /*2550*/  IMAD.WIDE R112, R108.reuse, 0x2, R160 ;  /* 0x000000026c707825 */ /* 0x040fe200078e02a0 */
[----:B------:R-:W4:Y:S03]  /*2560*/  @P5 LDG.E.U16 R61, desc[UR22][R114.64] ;  /* 0x00000016723d5981 */ /* 0x000f26000c1e1500 */
[C---:B------:R-:W-:Y:S01]  /*2570*/  IMAD.WIDE R110, R108.reuse, 0x2, R158 ;  /* 0x000000026c6e7825 */ /* 0x040fe200078e029e */
[----:B------:R-:W4:Y:S03]  /*2580*/  @P5 LDG.E.U16 R60, desc[UR22][R112.64] ;  /* 0x00000016703c5981 */ /* 0x000f26000c1e1500 */
[----:B------:R-:W-:Y:S01]  /*2590*/  IMAD.WIDE R108, R108, 0x2, R156 ;  /* 0x000000026c6c7825 */ /* 0x000fe200078e029c */
[----:B------:R-:W4:Y:S03]  /*25a0*/  @P5 LDG.E.U16 R59, desc[UR22][R110.64] ;  /* 0x000000166e3b5981 */ /* 0x000f26000c1e1500 */
[----:B------:R-:W-:Y:S01]  /*25b0*/  VIADD R53, R164, 0xfffffffa ;  /* 0xfffffffaa4357836 */ /* 0x000fe20000000000 */
[----:B------:R1:W4:Y:S04]  /*25c0*/  @P5 LDG.E.U16 R58, desc[UR22][R108.64] ;  /* 0x000000166c3a5981 */ /* 0x000328000c1e1500 */
[----:B------:R-:W-:Y:S01]  /*25d0*/  ISETP.GE.U32.AND P5, PT, R53, 0x7fffffdb, PT ;  /* 0x7fffffdb3500780c */ /* 0x000fe20003fa6070 */
[----:B------:R-:W-:Y:S01]  /*25e0*/  STL.64 [R1+0x98], R80 ;  /* 0x0000985001007387 */ /* 0x000fe20000100a00 */
[----:B------:R-:W-:Y:S01]  /*25f0*/  IMAD R53, R148, 0x3, RZ ;  /* 0x0000000394357824 */ /* 0x000fe200078e02ff */
[----:B------:R-:W-:-:S02]  /*2600*/  PRMT R70, RZ, 0x7610, R70 ;  /* 0x00007610ff467816 */ /* 0x000fc40000000046 */
[----:B------:R-:W-:Y:S04]  /*2610*/  STL.64 [R1+0x90], R78 ;  /* 0x0000904e01007387 */ /* 0x000fe80000100a00 */
[----:B------:R-:W-:Y:S04]  /*2620*/  STL.64 [R1+0x88], R76 ;  /* 0x0000884c01007387 */ /* 0x000fe80000100a00 */
[----:B------:R0:W-:Y:S02]  /*2630*/  STL.64 [R1+0x80], R72 ;  /* 0x0000804801007387 */ /* 0x0001e40000100a00 */
[----:B0-----:R-:W-:-:S05]  /*2640*/  IMAD.WIDE R72, R53, 0x2, R162 ;  /* 0x0000000235487825 */ /* 0x001fca00078e02a2 */
[----:B------:R-:W4:Y:S04]  /*2650*/  @!P6 LDG.E.U16 R70, desc[UR22][R72.64] ;  /* 0x000000164846e981 */ /* 0x000f28000c1e1500 */
[----:B------:R-:W-:Y:S04]  /*2660*/  STL [R1+0x3c4], R122 ;  /* 0x0003c47a01007387 */ /* 0x000fe80000100800 */
[----:B------:R-:W-:Y:S04]  /*2670*/  STL [R1+0x3c0], R123 ;  /* 0x0003c07b01007387 */ /* 0x000fe80000100800 */
[----:B------:R-:W-:Y:S04]  /*2680*/  STL [R1+0x3cc], R120 ;  /* 0x0003cc7801007387 */ /* 0x000fe80000100800 */
[----:B------:R-:W-:Y:S04]  /*2690*/  STL [R1+0x3c8], R121 ;  /* 0x0003c87901007387 */ /* 0x000fe80000100800 */
[----:B------:R-:W-:Y:S04]  /*26a0*/  STL [R1+0x3d4], R118 ;  /* 0x0003d47601007387 */ /* 0x000fe80000100800 */
[----:B------:R-:W-:Y:S04]  /*26b0*/  STL [R1+0x3d0], R119 ;  /* 0x0003d07701007387 */ /* 0x000fe80000100800 */
[----:B------:R-:W-:Y:S04]  /*26c0*/  STL [R1+0x3dc], R116 ;  /* 0x0003dc7401007387 */ /* 0x000fe80000100800 */
[----:B------:R-:W-:Y:S01]  /*26d0*/  STL [R1+0x3d8], R117 ;  /* 0x0003d87501007387 */ /* 0x000fe20000100800 */
[----:B------:R-:W-:-:S03]  /*26e0*/  PRMT R2, RZ, 0x7610, R2 ;  /* 0x00007610ff027816 */ /* 0x000fc60000000002 */
[----:B--2---:R-:W-:Y:S04]  /*26f0*/  STL [R1+0x1c], R74 ;  /* 0x00001c4a01007387 */ /* 0x004fe80000100800 */
[----:B---3--:R-:W-:Y:S04]  /*2700*/  STL [R1+0x18], R71 ;  /* 0x0000184701007387 */ /* 0x008fe80000100800 */
[----:B------:R-:W-:Y:S04]  /*2710*/  STL [R1+0x3e4], R114 ;  /* 0x0003e47201007387 */ /* 0x000fe80000100800 */
[----:B------:R-:W-:Y:S04]  /*2720*/  STL [R1+0x3e0], R115 ;  /* 0x0003e07301007387 */ /* 0x000fe80000100800 */
[----:B------:R-:W-:Y:S04]  /*2730*/  STL [R1+0x3ec], R112 ;  /* 0x0003ec7001007387 */ /* 0x000fe80000100800 */
[----:B------:R-:W-:Y:S04]  /*2740*/  STL [R1+0x3e8], R113 ;  /* 0x0003e87101007387 */ /* 0x000fe80000100800 */
[----:B------:R-:W-:Y:S04]  /*2750*/  STL [R1+0x3f4], R110 ;  /* 0x0003f46e01007387 */ /* 0x000fe80000100800 */
[----:B------:R-:W-:Y:S04]  /*2760*/  STL [R1+0x3f0], R111 ;  /* 0x0003f06f01007387 */ /* 0x000fe80000100800 */
[----:B----4-:R-:W-:Y:S04]  /*2770*/  STL [R1+0x14], R69 ;  /* 0x0000144501007387 */ /* 0x010fe80000100800 */
[----:B------:R-:W-:Y:S04]  /*2780*/  STL [R1+0x3fc], R108 ;  /* 0x0003fc6c01007387 */ /* 0x000fe80000100800 */
[----:B------:R-:W-:Y:S04]  /*2790*/  STL [R1+0x3f8], R109 ;  /* 0x0003f86d01007387 */ /* 0x000fe80000100800 */
[----:B------:R0:W-:Y:S02]  /*27a0*/  STL [R1+0x10], R68 ;  /* 0x0000104401007387 */ /* 0x0001e40000100800 */
[----:B0-----:R-:W-:-:S05]  /*27b0*/  IMAD.WIDE R68, R53, 0x2, R160 ;  /* 0x0000000235447825 */ /* 0x001fca00078e02a0 */
[----:B------:R0:W2:Y:S01]  /*27c0*/  @!P6 LDG.E.U16 R2, desc[UR22][R68.64] ;  /* 0x000000164402e981 */ /* 0x0000a2000c1e1500 */
[----:B-1----:R-:W-:-:S03]  /*27d0*/  PRMT R108, RZ, 0x7610, R108 ;  /* 0x00007610ff6c7816 */ /* 0x002fc6000000006c */
[----:B------:R-:W-:Y:S01]  /*27e0*/  STL [R1+0xc], R67 ;  /* 0x00000c4301007387 */ /* 0x000fe20000100800 */
[----:B------:R-:W-:-:S03]  /*27f0*/  PRMT R109, RZ, 0x7610, R109 ;  /* 0x00007610ff6d7816 */ /* 0x000fc6000000006d */
[----:B------:R1:W-:Y:S04]  /*2800*/  STL [R1+0x8], R66 ;  /* 0x0000084201007387 */ /* 0x0003e80000100800 */
[----:B------:R-:W-:Y:S04]  /*2810*/  STL [R1], R60 ;  /* 0x0000003c01007387 */ /* 0x000fe80000100800 */
[----:B------:R3:W-:Y:S01]  /*2820*/  STL [R1+0x4], R61 ;  /* 0x0000043d01007387 */ /* 0x0007e20000100800 */
[----:B-1----:R-:W-:-:S03]  /*2830*/  IMAD.WIDE R66, R53, 0x2, R158 ;  /* 0x0000000235427825 */ /* 0x002fc600078e029e */
[----:B------:R-:W-:Y:S04]  /*2840*/  STL.64 [R1+0x178], R72 ;  /* 0x0001784801007387 */ /* 0x000fe80000100a00 */
[----:B------:R1:W4:Y:S01]  /*2850*/  @!P6 LDG.E.U16 R108, desc[UR22][R66.64] ;  /* 0x00000016426ce981 */ /* 0x000322000c1e1500 */
[----:B---3--:R-:W-:Y:S01]  /*2860*/  IMAD.WIDE R60, R53, 0x2, R156 ;  /* 0x00000002353c7825 */ /* 0x008fe200078e029c */
[----:B------:R-:W-:Y:S02]  /*2870*/  SHF.R.U32.HI R53, RZ, 0xc, R4 ;  /* 0x0000000cff357819 */ /* 0x000fe40000011604 */
[----:B------:R0:W-:Y:S04]  /*2880*/  STL.64 [R1+0x170], R68 ;  /* 0x0001704401007387 */ /* 0x0001e80000100a00 */
[----:B------:R3:W4:Y:S01]  /*2890*/  @!P6 LDG.E.U16 R109, desc[UR22][R60.64] ;  /* 0x000000163c6de981 */ /* 0x000722000c1e1500 */
[----:B------:R-:W-:Y:S01]  /*28a0*/  LOP3.LUT P6, RZ, R53, 0x1, RZ, 0xc0, !PT ;  /* 0x0000000135ff7812 */ /* 0x000fe200078cc0ff */
[----:B------:R-:W-:-:S02]  /*28b0*/  IMAD R53, R148, 0xb, RZ ;  /* 0x0000000b94357824 */ /* 0x000fc400078e02ff */
[----:B------:R1:W-:Y:S01]  /*28c0*/  STL.64 [R1+0x168], R66 ;  /* 0x0001684201007387 */ /* 0x0003e20000100a00 */
[----:B------:R-:W-:Y:S02]  /*28d0*/  PRMT R110, RZ, 0x7610, R110 ;  /* 0x00007610ff6e7816 */ /* 0x000fe4000000006e */
[----:B------:R-:W-:Y:S01]  /*28e0*/  PRMT R111, RZ, 0x7610, R111 ;  /* 0x00007610ff6f7816 */ /* 0x000fe2000000006f */
[----:B------:R3:W-:Y:S01]  /*28f0*/  STL.64 [R1+0x160], R60 ;  /* 0x0001603c01007387 */ /* 0x0007e20000100a00 */
[----:B------:R-:W-:Y:S01]  /*2900*/  PRMT R112, RZ, 0x7610, R112 ;  /* 0x00007610ff707816 */ /* 0x000fe20000000070 */
[----:B0-----:R-:W-:Y:S01]  /*2910*/  IMAD.WIDE R68, R53, 0x2, R160 ;  /* 0x0000000235447825 */ /* 0x001fe200078e02a0 */
[----:B------:R-:W-:Y:S01]  /*2920*/  PRMT R113, RZ, 0x7610, R113 ;  /* 0x00007610ff717816 */ /* 0x000fe20000000071 */
[----:B------:R0:W-:Y:S02]  /*2930*/  STL [R1+0x1d0], R70 ;  /* 0x0001d04601007387 */ /* 0x0001e40000100800 */
[----:B------:R-:W-:-:S02]  /*2940*/  IMAD R100, R148, 0x13, RZ ;  /* 0x0000001394647824 */ /* 0x000fc400078e02ff */
[C---:B-1----:R-:W-:Y:S01]  /*2950*/  IMAD.WIDE R66, R53.reuse, 0x2, R158 ;  /* 0x0000000235427825 */ /* 0x042fe200078e029e */
[----:B------:R-:W4:Y:S03]  /*2960*/  @!P4 LDG.E.U16 R111, desc[UR22][R68.64] ;  /* 0x00000016446fc981 */ /* 0x000f26000c1e1500 */
[C---:B---3--:R-:W-:Y:S01]  /*2970*/  IMAD.WIDE R60, R53.reuse, 0x2, R156 ;  /* 0x00000002353c7825 */ /* 0x048fe200078e029c */
[----:B------:R-:W3:Y:S03]  /*2980*/  @!P4 LDG.E.U16 R112, desc[UR22][R66.64] ;  /* 0x000000164270c981 */ /* 0x000ee6000c1e1500 */
[----:B0-----:R-:W-:Y:S01]  /*2990*/  IMAD.WIDE R70, R53, 0x2, R162 ;  /* 0x0000000235467825 */ /* 0x001fe200078e02a2 */
[----:B------:R-:W-:Y:S01]  /*29a0*/  SHF.R.U32.HI R53, RZ, 0x4, R4 ;  /* 0x00000004ff357819 */ /* 0x000fe20000011604 */
[----:B------:R0:W3:Y:S01]  /*29b0*/  @!P4 LDG.E.U16 R113, desc[UR22][R60.64] ;  /* 0x000000163c71c981 */ /* 0x0000e2000c1e1500 */
[----:B------:R-:W-:Y:S01]  /*29c0*/  PRMT R114, RZ, 0x7610, R114 ;  /* 0x00007610ff727816 */ /* 0x000fe20000000072 */
[C---:B------:R-:W-:Y:S01]  /*29d0*/  IMAD.WIDE R106, R100.reuse, 0x2, R162 ;  /* 0x00000002646a7825 */ /* 0x040fe200078e02a2 */
[----:B------:R-:W-:Y:S01]  /*29e0*/  PRMT R115, RZ, 0x7610, R115 ;  /* 0x00007610ff737816 */ /* 0x000fe20000000073 */
[----:B------:R1:W3:Y:S01]  /*29f0*/  @!P4 LDG.E.U16 R110, desc[UR22][R70.64] ;  /* 0x00000016466ec981 */ /* 0x0002e2000c1e1500 */
[----:B------:R-:W-:Y:S01]  /*2a00*/  PRMT R116, RZ, 0x7610, R116 ;  /* 0x00007610ff747816 */ /* 0x000fe20000000074 */
[C---:B------:R-:W-:Y:S01]  /*2a10*/  IMAD.WIDE R104, R100.reuse, 0x2, R160 ;  /* 0x0000000264687825 */ /* 0x040fe200078e02a0 */
[----:B------:R-:W-:Y:S01]  /*2a20*/  PRMT R117, RZ, 0x7610, R117 ;  /* 0x00007610ff757816 */ /* 0x000fe20000000075 */
[----:B------:R-:W3:Y:S01]  /*2a30*/  @P6 LDG.E.U16 R114, desc[UR22][R106.64] ;  /* 0x000000166a726981 */ /* 0x000ee2000c1e1500 */
[----:B------:R-:W-:Y:S01]  /*2a40*/  LOP3.LUT P4, RZ, R53, 0x1, RZ, 0xc0, !PT ;  /* 0x0000000135ff7812 */ /* 0x000fe2000788c0ff */
[----:B------:R-:W-:-:S02]  /*2a50*/  IMAD.WIDE R102, R100, 0x2, R158 ;  /* 0x0000000264667825 */ /* 0x000fc400078e029e */
[----:B------:R-:W3:Y:S02]  /*2a60*/  @P6 LDG.E.U16 R115, desc[UR22][R104.64] ;  /* 0x0000001668736981 */ /* 0x000ee4000c1e1500 */
[----:B------:R-:W-:Y:S02]  /*2a70*/  IMAD.WIDE R100, R100, 0x2, R156 ;  /* 0x0000000264647825 */ /* 0x000fe400078e029c */
[----:B------:R-:W3:Y:S02]  /*2a80*/  @P6 LDG.E.U16 R116, desc[UR22][R102.64] ;  /* 0x0000001666746981 */ /* 0x000ee4000c1e1500 */
[----:B------:R-:W-:Y:S02]  /*2a90*/  VIADD R53, R164, 0xfffffff2 ;  /* 0xfffffff2a4357836 */ /* 0x000fe40000000000 */
[----:B------:R-:W-:Y:S01]  /*2aa0*/  IMAD R92, R148, 0x1b, RZ ;  /* 0x0000001b945c7824 */ /* 0x000fe200078e02ff */
[----:B------:R-:W3:Y:S01]  /*2ab0*/  @P6 LDG.E.U16 R117, desc[UR22][R100.64] ;  /* 0x0000001664756981 */ /* 0x000ee2000c1e1500 */
[----:B------:R-:W-:-:S02]  /*2ac0*/  PRMT R118, RZ, 0x7610, R118 ;  /* 0x00007610ff767816 */ /* 0x000fc40000000076 */
[----:B------:R-:W-:Y:S01]  /*2ad0*/  ISETP.GE.U32.AND P6, PT, R53, 0x7fffffd3, PT ;  /* 0x7fffffd33500780c */ /* 0x000fe20003fc6070 */
[----:B------:R-:W-:Y:S01]  /*2ae0*/  STL.64 [R1+0x78], R70 ;  /* 0x0000784601007387 */ /* 0x000fe20000100a00 */
[----:B------:R-:W-:Y:S01]  /*2af0*/  PRMT R53, RZ, 0x7610, R53 ;  /* 0x00007610ff357816 */ /* 0x000fe20000000035 */
[C---:B------:R-:W-:Y:S01]  /*2b00*/  IMAD.WIDE R98, R92.reuse, 0x2, R162 ;  /* 0x000000025c627825 */ /* 0x040fe200078e02a2 */
[----:B------:R-:W-:Y:S01]  /*2b10*/  PRMT R119, RZ, 0x7610, R119 ;  /* 0x00007610ff777816 */ /* 0x000fe20000000077 */
[----:B------:R-:W-:Y:S01]  /*2b20*/  STL.64 [R1+0x70], R68 ;  /* 0x0000704401007387 */ /* 0x000fe20000100a00 */
[----:B------:R-:W-:Y:S01]  /*2b30*/  PRMT R120, RZ, 0x7610, R120 ;  /* 0x00007610ff787816 */ /* 0x000fe20000000078 */
[C---:B------:R-:W-:Y:S02]  /*2b40*/  IMAD.WIDE R96, R92.reuse, 0x2, R160 ;  /* 0x000000025c607825 */ /* 0x040fe400078e02a0 */
[----:B------:R-:W-:Y:S02]  /*2b50*/  STL.64 [R1+0x68], R66 ;  /* 0x0000684201007387 */ /* 0x000fe40000100a00 */
[----:B------:R-:W-:-:S02]  /*2b60*/  IMAD.WIDE R94, R92, 0x2, R158 ;  /* 0x000000025c5e7825 */ /* 0x000fc400078e029e */
[----:B------:R0:W-:Y:S02]  /*2b70*/  STL.64 [R1+0x60], R60 ;  /* 0x0000603c01007387 */ /* 0x0001e40000100a00 */
[----:B------:R-:W-:Y:S02]  /*2b80*/  IMAD.WIDE R92, R92, 0x2, R156 ;  /* 0x000000025c5c7825 */ /* 0x000fe400078e029c */
[----:B------:R-:W3:Y:S04]  /*2b90*/  @P4 LDG.E.U16 R118, desc[UR22][R98.64] ;  /* 0x0000001662764981 */ /* 0x000ee8000c1e1500 */
[----:B------:R-:W3:Y:S01]  /*2ba0*/  @P4 LDG.E.U16 R53, desc[UR22][R96.64] ;  /* 0x0000001660354981 */ /* 0x000ee2000c1e1500 */
[----:B0-----:R-:W-:-:S03]  /*2bb0*/  SHF.R.U32.HI R60, RZ, 0xb, R4 ;  /* 0x0000000bff3c7819 */ /* 0x001fc60000011604 */
[----:B------:R-:W3:Y:S04]  /*2bc0*/  @P4 LDG.E.U16 R119, desc[UR22][R94.64] ;  /* 0x000000165e774981 */ /* 0x000ee8000c1e1500 */
[----:B------:R-:W3:Y:S01]  /*2bd0*/  @P4 LDG.E.U16 R120, desc[UR22][R92.64] ;  /* 0x000000165c784981 */ /* 0x000ee2000c1e1500 */
[----:B------:R-:W-:Y:S01]  /*2be0*/  LOP3.LUT P4, RZ, R60, 0x1, RZ, 0xc0, !PT ;  /* 0x000000013cff7812 */ /* 0x000fe2000788c0ff */
[----:B------:R-:W-:Y:S01]  /*2bf0*/  IMAD.SHL.U32 R60, R148, 0x4, RZ ;  /* 0x00000004943c7824 */ /* 0x000fe200078e00ff */
[----:B------:R-:W-:Y:S02]  /*2c00*/  PRMT R121, RZ, 0x7610, R121 ;  /* 0x00007610ff797816 */ /* 0x000fe40000000079 */
[----:B------:R-:W-:Y:S01]  /*2c10*/  PRMT R122, RZ, 0x7610, R122 ;  /* 0x00007610ff7a7816 */ /* 0x000fe2000000007a */
[----:B------:R-:W-:Y:S01]  /*2c20*/  IMAD.WIDE R72, R60, 0x2, R162 ;  /* 0x000000023c487825 */ /* 0x000fe200078e02a2 */
[----:B------:R-:W-:-:S02]  /*2c30*/  PRMT R123, RZ, 0x7610, R123 ;  /* 0x00007610ff7b7816 */ /* 0x000fc4000000007b */
[----:B------:R-:W-:Y:S01]  /*2c40*/  PRMT R124, RZ, 0x7610, R124 ;  /* 0x00007610ff7c7816 */ /* 0x000fe2000000007c */
[C---:B-1----:R-:W-:Y:S01]  /*2c50*/  IMAD.WIDE R70, R60.reuse, 0x2, R160 ;  /* 0x000000023c467825 */ /* 0x042fe200078e02a0 */
[----:B------:R0:W3:Y:S03]  /*2c60*/  @!P2 LDG.E.U16 R121, desc[UR22][R72.64] ;  /* 0x000000164879a981 */ /* 0x0000e6000c1e1500 */
[C---:B------:R-:W-:Y:S01]  /*2c70*/  IMAD.WIDE R68, R60.reuse, 0x2, R158 ;  /* 0x000000023c447825 */ /* 0x040fe200078e029e */
[----:B------:R1:W3:Y:S03]  /*2c80*/  @!P2 LDG.E.U16 R122, desc[UR22][R70.64] ;  /* 0x00000016467aa981 */ /* 0x0002e6000c1e1500 */
[----:B------:R-:W-:Y:S01]  /*2c90*/  IMAD.WIDE R66, R60, 0x2, R156 ;  /* 0x000000023c427825 */ /* 0x000fe200078e029c */
[----:B------:R-:W-:Y:S01]  /*2ca0*/  SHF.R.U32.HI R60, RZ, 0x3, R4 ;  /* 0x00000003ff3c7819 */ /* 0x000fe20000011604 */
[----:B------:R0:W3:Y:S04]  /*2cb0*/  @!P2 LDG.E.U16 R123, desc[UR22][R68.64] ;  /* 0x00000016447ba981 */ /* 0x0000e8000c1e1500 */
[----:B------:R0:W3:Y:S01]  /*2cc0*/  @!P2 LDG.E.U16 R124, desc[UR22][R66.64] ;  /* 0x00000016427ca981 */ /* 0x0000e2000c1e1500 */
[----:B------:R-:W-:Y:S01]  /*2cd0*/  LOP3.LUT P2, RZ, R60, 0x1, RZ, 0xc0, !PT ;  /* 0x000000013cff7812 */ /* 0x000fe2000784c0ff */
[C---:B------:R-:W-:Y:S01]  /*2ce0*/  IMAD R60, R148.reuse, 0xc, RZ ;  /* 0x0000000c943c7824 */ /* 0x040fe200078e02ff */
[----:B------:R-:W-:Y:S01]  /*2cf0*/  PRMT R128, RZ, 0x7610, R128 ;  /* 0x00007610ff807816 */ /* 0x000fe20000000080 */
[----:B------:R-:W-:Y:S01]  /*2d00*/  IMAD R61, R148, 0x5, RZ ;  /* 0x00000005943d7824 */ /* 0x000fe200078e02ff */
[----:B------:R-:W-:-:S02]  /*2d10*/  PRMT R126, RZ, 0x7610, R126 ;  /* 0x00007610ff7e7816 */ /* 0x000fc4000000007e */
[----:B------:R-:W-:Y:S02]  /*2d20*/  PRMT R127, RZ, 0x7610, R127 ;  /* 0x00007610ff7f7816 */ /* 0x000fe4000000007f */
[----:B------:R-:W-:Y:S01]  /*2d30*/  PRMT R137, RZ, 0x7610, R137 ;  /* 0x00007610ff897816 */ /* 0x000fe20000000089 */
[----:B------:R-:W-:Y:S01]  /*2d40*/  IMAD R82, R148, 0x14, RZ ;  /* 0x0000001494527824 */ /* 0x000fe200078e02ff */
[----:B------:R-:W-:Y:S02]  /*2d50*/  PRMT R125, RZ, 0x7610, R125 ;  /* 0x00007610ff7d7816 */ /* 0x000fe4000000007d */
[----:B------:R-:W-:Y:S01]  /*2d60*/  PRMT R129, RZ, 0x7610, R129 ;  /* 0x00007610ff817816 */ /* 0x000fe20000000081 */
[C---:B------:R-:W-:Y:S01]  /*2d70*/  IMAD.WIDE R90, R82.reuse, 0x2, R162 ;  /* 0x00000002525a7825 */ /* 0x040fe200078e02a2 */
[----:B------:R-:W-:Y:S02]  /*2d80*/  PRMT R130, RZ, 0x7610, R130 ;  /* 0x00007610ff827816 */ /* 0x000fe40000000082 */
[----:B------:R-:W-:Y:S01]  /*2d90*/  PRMT R131, RZ, 0x7610, R131 ;  /* 0x00007610ff837816 */ /* 0x000fe20000000083 */
[C---:B------:R-:W-:Y:S01]  /*2da0*/  IMAD.WIDE R86, R82.reuse, 0x2, R160 ;  /* 0x0000000252567825 */ /* 0x040fe200078e02a0 */
[----:B------:R-:W-:Y:S01]  /*2db0*/  PRMT R132, RZ, 0x7610, R132 ;  /* 0x00007610ff847816 */ /* 0x000fe20000000084 */
[----:B------:R-:W3:Y:S01]  /*2dc0*/  @P4 LDG.E.U16 R129, desc[UR22][R90.64] ;  /* 0x000000165a814981 */ /* 0x000ee2000c1e1500 */
[----:B------:R-:W-:Y:S01]  /*2dd0*/  PRMT R138, RZ, 0x7610, R138 ;  /* 0x00007610ff8a7816 */ /* 0x000fe2000000008a */
[C---:B------:R-:W-:Y:S01]  /*2de0*/  IMAD.WIDE R84, R82.reuse, 0x2, R158 ;  /* 0x0000000252547825 */ /* 0x040fe200078e029e */
[----:B------:R-:W-:Y:S01]  /*2df0*/  PRMT R139, RZ, 0x7610, R139 ;  /* 0x00007610ff8b7816 */ /* 0x000fe2000000008b */
[----:B------:R-:W3:Y:S01]  /*2e00*/  @P4 LDG.E.U16 R130, desc[UR22][R86.64] ;  /* 0x0000001656824981 */ /* 0x000ee2000c1e1500 */
[----:B------:R-:W-:Y:S01]  /*2e10*/  PRMT R140, RZ, 0x7610, R140 ;  /* 0x00007610ff8c7816 */ /* 0x000fe2000000008c */
[----:B------:R-:W-:-:S02]  /*2e20*/  IMAD.WIDE R82, R82, 0x2, R156 ;  /* 0x0000000252527825 */ /* 0x000fc400078e029c */
[----:B------:R-:W3:Y:S04]  /*2e30*/  @P4 LDG.E.U16 R131, desc[UR22][R84.64] ;  /* 0x0000001654834981 */ /* 0x000ee8000c1e1500 */
[----:B------:R-:W3:Y:S01]  /*2e40*/  @P4 LDG.E.U16 R132, desc[UR22][R82.64] ;  /* 0x0000001652844981 */ /* 0x000ee2000c1e1500 */
[----:B------:R-:W-:Y:S01]  /*2e50*/  ISETP.GT.U32.AND P4, PT, R0, R8, PT ;  /* 0x000000080000720c */ /* 0x000fe20003f84070 */
[----:B------:R-:W-:Y:S01]  /*2e60*/  IMAD R76, R148, 0x1c, RZ ;  /* 0x0000001c944c7824 */ /* 0x000fe200078e02ff */
[----:B------:R-:W-:Y:S02]  /*2e70*/  PRMT R133, RZ, 0x7610, R133 ;  /* 0x00007610ff857816 */ /* 0x000fe40000000085 */
[----:B------:R-:W-:Y:S01]  /*2e80*/  PRMT R134, RZ, 0x7610, R134 ;  /* 0x00007610ff867816 */ /* 0x000fe20000000086 */
[----:B------:R-:W-:Y:S01]  /*2e90*/  IMAD.WIDE R88, R76, 0x2, R162 ;  /* 0x000000024c587825 */ /* 0x000fe200078e02a2 */
[----:B------:R-:W-:-:S02]  /*2ea0*/  PRMT R135, RZ, 0x7610, R135 ;  /* 0x00007610ff877816 */ /* 0x000fc40000000087 */
[----:B------:R-:W-:Y:S01]  /*2eb0*/  PRMT R136, RZ, 0x7610, R136 ;  /* 0x00007610ff887816 */ /* 0x000fe20000000088 */
[C---:B------:R-:W-:Y:S01]  /*2ec0*/  IMAD.WIDE R80, R76.reuse, 0x2, R160 ;  /* 0x000000024c507825 */ /* 0x040fe200078e02a0 */
[----:B------:R-:W3:Y:S03]  /*2ed0*/  @P2 LDG.E.U16 R133, desc[UR22][R88.64] ;  /* 0x0000001658852981 */ /* 0x000ee6000c1e1500 */
[C---:B------:R-:W-:Y:S01]  /*2ee0*/  IMAD.WIDE R78, R76.reuse, 0x2, R158 ;  /* 0x000000024c4e7825 */ /* 0x040fe200078e029e */
[----:B------:R-:W3:Y:S03]  /*2ef0*/  @P2 LDG.E.U16 R134, desc[UR22][R80.64] ;  /* 0x0000001650862981 */ /* 0x000ee6000c1e1500 */
[----:B------:R-:W-:Y:S01]  /*2f00*/  IMAD.WIDE R76, R76, 0x2, R156 ;  /* 0x000000024c4c7825 */ /* 0x000fe200078e029c */
[----:B------:R-:W3:Y:S03]  /*2f10*/  @P2 LDG.E.U16 R135, desc[UR22][R78.64] ;  /* 0x000000164e872981 */ /* 0x000ee6000c1e1500 */
[----:B------:R-:W-:Y:S01]  /*2f20*/  @!P4 IMAD.IADD R8, R8, 0x1, -R0 ;  /* 0x000000010808c824 */ /* 0x000fe200078e0a00 */
[----:B------:R-:W3:Y:S01]  /*2f30*/  @P2 LDG.E.U16 R136, desc[UR22][R76.64] ;  /* 0x000000164c882981 */ /* 0x000ee2000c1e1500 */
[----:B------:R-:W-:-:S02]  /*2f40*/  ISETP.GT.U32.AND P2, PT, R0, R7, PT ;  /* 0x000000070000720c */ /* 0x000fc40003f44070 */
[----:B------:R-:W-:-:S11]  /*2f50*/  ISETP.GT.U32.AND P4, PT, R0, R12, PT ;  /* 0x0000000c0000720c */ /* 0x000fd60003f84070 */
[--C-:B------:R-:W-:Y:S01]  /*2f60*/  @!P2 IMAD.IADD R7, R7, 0x1, -R0.reuse ;  /* 0x000000010707a824 */ /* 0x100fe200078e0a00 */
[----:B------:R-:W-:Y:S01]  /*2f70*/  ISETP.GT.U32.AND P2, PT, R0, R11, PT ;  /* 0x0000000b0000720c */ /* 0x000fe20003f44070 */
[----:B------:R-:W-:Y:S01]  /*2f80*/  @!P4 IMAD.IADD R12, R12, 0x1, -R0 ;  /* 0x000000010c0cc824 */ /* 0x000fe200078e0a00 */
[----:B------:R-:W-:-:S11]  /*2f90*/  ISETP.GT.U32.AND P4, PT, R0, R8, PT ;  /* 0x000000080000720c */ /* 0x000fd60003f84070 */
[--C-:B------:R-:W-:Y:S01]  /*2fa0*/  @!P2 IMAD.IADD R11, R11, 0x1, -R0.reuse ;  /* 0x000000010b0ba824 */ /* 0x100fe200078e0a00 */
[----:B------:R-:W-:Y:S01]  /*2fb0*/  ISETP.GT.U32.AND P2, PT, R0, R7, PT ;  /* 0x000000070000720c */ /* 0x000fe20003f44070 */
[----:B------:R-:W-:Y:S01]  /*2fc0*/  @!P4 IMAD.IADD R8, R8, 0x1, -R0 ;  /* 0x000000010808c824 */ /* 0x000fe200078e0a00 */
[----:B------:R-:W-:Y:S01]  /*2fd0*/  ISETP.GE.AND P4, PT, R16, RZ, PT ;  /* 0x000000ff1000720c */ /* 0x000fe20003f86270 */
[----:B--2---:R-:W-:Y:S04]  /*2fe0*/  STL [R1+0x1cc], R2 ;  /* 0x0001cc0201007387 */ /* 0x004fe80000100800 */
[----:B------:R0:W-:Y:S04]  /*2ff0*/  STL.64 [R1+0x158], R72 ;  /* 0x0001584801007387 */ /* 0x0001e80000100a00 */
[----:B------:R1:W-:Y:S04]  /*3000*/  STL.64 [R1+0x150], R70 ;  /* 0x0001504601007387 */ /* 0x0003e80000100a00 */
[----:B------:R2:W-:Y:S01]  /*3010*/  STL.64 [R1+0x148], R68 ;  /* 0x0001484401007387 */ /* 0x0005e20000100a00 */
[----:B0-----:R-:W-:-:S03]  /*3020*/  IMAD.WIDE R72, R60, 0x2, R162 ;  /* 0x000000023c487825 */ /* 0x001fc600078e02a2 */
[----:B------:R0:W-:Y:S01]  /*3030*/  STL.64 [R1+0x140], R66 ;  /* 0x0001404201007387 */ /* 0x0001e20000100a00 */
[----:B-1----:R-:W-:-:S03]  /*3040*/  IMAD.WIDE R70, R60, 0x2, R160 ;  /* 0x000000023c467825 */ /* 0x002fc600078e02a0 */
[----:B------:R-:W-:Y:S01]  /*3050*/  STL.64 [R1+0x58], R72 ;  /* 0x0000584801007387 */ /* 0x000fe20000100a00 */
[----:B--2---:R-:W-:-:S03]  /*3060*/  IMAD.WIDE R68, R60, 0x2, R158 ;  /* 0x000000023c447825 */ /* 0x004fc600078e029e */
[----:B------:R-:W-:Y:S01]  /*3070*/  STL.64 [R1+0x50], R70 ;  /* 0x0000504601007387 */ /* 0x000fe20000100a00 */
[----:B0-----:R-:W-:-:S03]  /*3080*/  IMAD.WIDE R66, R60, 0x2, R156 ;  /* 0x000000023c427825 */ /* 0x001fc600078e029c */
[----:B------:R-:W-:Y:S04]  /*3090*/  STL.64 [R1+0x48], R68 ;  /* 0x0000484401007387 */ /* 0x000fe80000100a00 */
[----:B------:R0:W-:Y:S04]  /*30a0*/  STL.64 [R1+0x40], R66 ;  /* 0x0000404201007387 */ /* 0x0001e80000100a00 */
[----:B------:R0:W2:Y:S04]  /*30b0*/  @!P0 LDG.E.U16 R128, desc[UR22][R66.64] ;  /* 0x0000001642808981 */ /* 0x0000a8000c1e1500 */
[----:B------:R1:W2:Y:S04]  /*30c0*/  @!P0 LDG.E.U16 R126, desc[UR22][R70.64] ;  /* 0x00000016467e8981 */ /* 0x0002a8000c1e1500 */
[----:B------:R4:W2:Y:S01]  /*30d0*/  @!P0 LDG.E.U16 R127, desc[UR22][R68.64] ;  /* 0x00000016447f8981 */ /* 0x0008a2000c1e1500 */
[----:B0-----:R-:W-:-:S03]  /*30e0*/  IMAD.WIDE R66, R61, 0x2, R162 ;  /* 0x000000023d427825 */ /* 0x001fc600078e02a2 */
[----:B------:R-:W2:Y:S01]  /*30f0*/  @!P0 LDG.E.U16 R125, desc[UR22][R72.64] ;  /* 0x00000016487d8981 */ /* 0x000ea2000c1e1500 */
[----:B-1----:R-:W-:-:S03]  /*3100*/  IMAD.WIDE R70, R61, 0x2, R160 ;  /* 0x000000023d467825 */ /* 0x002fc600078e02a0 */
[----:B------:R0:W-:Y:S01]  /*3110*/  STL.64 [R1+0x138], R66 ;  /* 0x0001384201007387 */ /* 0x0001e20000100a00 */
[----:B----4-:R-:W-:-:S03]  /*3120*/  IMAD.WIDE R68, R61, 0x2, R158 ;  /* 0x000000023d447825 */ /* 0x010fc600078e029e */
[----:B------:R0:W4:Y:S01]  /*3130*/  @!P5 LDG.E.U16 R137, desc[UR22][R66.64] ;  /* 0x000000164289d981 */ /* 0x000122000c1e1500 */
[----:B------:R-:W-:-:S03]  /*3140*/  ISETP.GT.U32.AND P0, PT, R0, R9, PT ;  /* 0x000000090000720c */ /* 0x000fc60003f04070 */
[----:B------:R-:W2:Y:S04]  /*3150*/  @!P5 LDG.E.U16 R138, desc[UR22][R70.64] ;  /* 0x00000016468ad981 */ /* 0x000ea8000c1e1500 */
[----:B------:R1:W2:Y:S01]  /*3160*/  @!P5 LDG.E.U16 R139, desc[UR22][R68.64] ;  /* 0x00000016448bd981 */ /* 0x0002a2000c1e1500 */
[----:B0-----:R-:W-:-:S05]  /*3170*/  IMAD.WIDE R66, R61, 0x2, R156 ;  /* 0x000000023d427825 */ /* 0x001fca00078e029c */
[----:B------:R0:W2:Y:S01]  /*3180*/  @!P5 LDG.E.U16 R140, desc[UR22][R66.64] ;  /* 0x00000016428cd981 */ /* 0x0000a2000c1e1500 */
[C---:B------:R-:W-:Y:S01]  /*3190*/  ISETP.GT.U32.AND P5, PT, R0.reuse, R13, PT ;  /* 0x0000000d0000720c */ /* 0x040fe20003fa4070 */
[----:B------:R-:W-:Y:S01]  /*31a0*/  @!P0 IMAD.IADD R9, R9, 0x1, -R0 ;  /* 0x0000000109098824 */ /* 0x000fe200078e0a00 */
[----:B------:R-:W-:-:S11]  /*31b0*/  ISETP.GT.U32.AND P0, PT, R0, R6, PT ;  /* 0x000000060000720c */ /* 0x000fd60003f04070 */
[--C-:B------:R-:W-:Y:S01]  /*31c0*/  @!P5 IMAD.IADD R13, R13, 0x1, -R0.reuse ;  /* 0x000000010d0dd824 */ /* 0x100fe200078e0a00 */
[----:B------:R-:W-:Y:S01]  /*31d0*/  ISETP.GT.U32.AND P5, PT, R0, R10, PT ;  /* 0x0000000a0000720c */ /* 0x000fe20003fa4070 */
[----:B------:R-:W-:Y:S01]  /*31e0*/  @!P0 IMAD.IADD R6, R6, 0x1, -R0 ;  /* 0x0000000106068824 */ /* 0x000fe200078e0a00 */
[----:B------:R-:W-:-:S11]  /*31f0*/  ISETP.GT.U32.AND P0, PT, R0, R9, PT ;  /* 0x000000090000720c */ /* 0x000fd60003f04070 */
[--C-:B------:R-:W-:Y:S01]  /*3200*/  @!P5 IMAD.IADD R10, R10, 0x1, -R0.reuse ;  /* 0x000000010a0ad824 */ /* 0x100fe200078e0a00 */
[----:B------:R-:W-:Y:S01]  /*3210*/  ISETP.GE.AND P5, PT, R5, RZ, PT ;  /* 0x000000ff0500720c */ /* 0x000fe20003fa6270 */
[----:B------:R-:W-:Y:S01]  /*3220*/  @!P0 IMAD.IADD R9, R9, 0x1, -R0 ;  /* 0x0000000109098824 */ /* 0x000fe200078e0a00 */
[----:B------:R-:W-:-:S11]  /*3230*/  ISETP.GE.AND P0, PT, R14, RZ, PT ;  /* 0x000000ff0e00720c */ /* 0x000fd60003f06270 */
[----:B------:R-:W-:Y:S01]  /*3240*/  @!P5 IMAD.MOV R13, RZ, RZ, -R13 ;  /* 0x000000ffff0dd224 */ /* 0x000fe200078e0a0d */
[----:B------:R-:W-:Y:S01]  /*3250*/  ISETP.GE.AND P5, PT, R17, RZ, PT ;  /* 0x000000ff1100720c */ /* 0x000fe20003fa6270 */
[----:B------:R-:W-:Y:S01]  /*3260*/  @!P0 IMAD.MOV R6, RZ, RZ, -R6 ;  /* 0x000000ffff068224 */ /* 0x000fe200078e0a06 */
[----:B------:R-:W-:Y:S01]  /*3270*/  ISETP.GE.AND P0, PT, R19, RZ, PT ;  /* 0x000000ff1300720c */ /* 0x000fe20003f06270 */
[----:B------:R-:W-:Y:S01]  /*3280*/  @!P2 IMAD.IADD R7, R7, 0x1, -R0 ;  /* 0x000000010707a824 */ /* 0x000fe200078e0a00 */
[----:B------:R-:W-:Y:S01]  /*3290*/  ISETP.GE.AND P2, PT, R15, RZ, PT ;  /* 0x000000ff0f00720c */ /* 0x000fe20003f46270 */
[----:B------:R-:W-:Y:S01]  /*32a0*/  @!P4 IMAD.MOV R12, RZ, RZ, -R12 ;  /* 0x000000ffff0cc224 */ /* 0x000fe200078e0a0c */
[----:B------:R-:W-:-:S07]  /*32b0*/  ISETP.GE.AND P4, PT, R18, RZ, PT ;  /* 0x000000ff1200720c */ /* 0x000fce0003f86270 */
[----:B------:R-:W-:Y:S01]  /*32c0*/  @!P5 IMAD.MOV R10, RZ, RZ, -R10 ;  /* 0x000000ffff0ad224 */ /* 0x000fe200078e0a0a */
[----:B------:R-:W-:Y:S01]  /*32d0*/  ISETP.GE.AND P5, PT, R20, RZ, PT ;  /* 0x000000ff1400720c */ /* 0x000fe20003fa6270 */
[C---:B------:R-:W-:Y:S02]  /*32e0*/  IMAD.SHL.U32 R165, R65.reuse, 0x2, RZ ;  /* 0x0000000241a57824 */ /* 0x040fe400078e00ff */
[----:B------:R-:W-:Y:S01]  /*32f0*/  IMAD R60, R148, 0xd, RZ ;  /* 0x0000000d943c7824 */ /* 0x000fe200078e02ff */
[----:B------:R-:W-:Y:S01]  /*3300*/  STL.64 [R1+0x130], R70 ;  /* 0x0001304601007387 */ /* 0x000fe20000100a00 */
[----:B------:R-:W-:Y:S01]  /*3310*/  LOP3.LUT R0, R65, 0x40, RZ, 0xc0, !PT ;  /* 0x0000004041007812 */ /* 0x000fe200078ec0ff */
[----:B------:R-:W-:Y:S01]  /*3320*/  @!P0 IMAD.MOV R9, RZ, RZ, -R9 ;  /* 0x000000ffff098224 */ /* 0x000fe200078e0a09 */
[----:B------:R-:W-:Y:S01]  /*3330*/  LOP3.LUT R165, R165, 0x7e, RZ, 0xc0, !PT ;  /* 0x0000007ea5a57812 */ /* 0x000fe200078ec0ff */
[----:B------:R1:W-:Y:S01]  /*3340*/  STL.64 [R1+0x128], R68 ;  /* 0x0001284401007387 */ /* 0x0003e20000100a00 */
[----:B------:R-:W-:Y:S01]  /*3350*/  PRMT R142, RZ, 0x7610, R142 ;  /* 0x00007610ff8e7816 */ /* 0x000fe2000000008e */
[----:B------:R-:W-:Y:S01]  /*3360*/  @!P2 IMAD.MOV R11, RZ, RZ, -R11 ;  /* 0x000000ffff0ba224 */ /* 0x000fe200078e0a0b */
[----:B------:R-:W-:-:S04]  /*3370*/  @!UP1 UIADD3 UR4, UPT, UPT, -UR4, 0x100000, URZ ;  /* 0x0010000004049890 */ /* 0x000fc8000fffe1ff */
[----:B------:R-:W-:Y:S02]  /*3380*/  @!UP1 USHF.L.U32 UR5, UR4, 0xb, URZ ;  /* 0x0000000b04059899 */ /* 0x000fe400080006ff */
[----:B------:R-:W-:Y:S01]  /*3390*/  @!UP1 USHF.L.U32 UR4, UR4, 0x1, URZ ;  /* 0x0000000104049899 */ /* 0x000fe200080006ff */
[----:B------:R0:W-:Y:S01]  /*33a0*/  STL.64 [R1+0x120], R66 ;  /* 0x0001204201007387 */ /* 0x0001e20000100a00 */
[----:B------:R-:W-:Y:S01]  /*33b0*/  @!P4 IMAD.MOV R8, RZ, RZ, -R8 ;  /* 0x000000ffff08c224 */ /* 0x000fe200078e0a08 */
[----:B------:R-:W-:Y:S01]  /*33c0*/  ISETP.NE.AND P0, PT, R3, RZ, PT ;  /* 0x000000ff0300720c */ /* 0x000fe20003f05270 */
[----:B------:R-:W-:Y:S01]  /*33d0*/  @!P5 IMAD.MOV R7, RZ, RZ, -R7 ;  /* 0x000000ffff07d224 */ /* 0x000fe200078e0a07 */
[----:B------:R-:W-:Y:S01]  /*33e0*/  LOP3.LUT R3, RZ, R3, RZ, 0x33, !PT ;  /* 0x00000003ff037212 */ /* 0x000fe200078e33ff */
[----:B-1----:R-:W-:-:S04]  /*33f0*/  IMAD.WIDE R68, R60, 0x2, R162 ;  /* 0x000000023c447825 */ /* 0x002fc800078e02a2 */
[----:B0-----:R-:W-:Y:S01]  /*3400*/  IMAD.WIDE R66, R60, 0x2, R160 ;  /* 0x000000023c427825 */ /* 0x001fe200078e02a0 */
[----:B------:R-:W-:Y:S01]  /*3410*/  STL.64 [R1+0x38], R68 ;  /* 0x0000384401007387 */ /* 0x000fe20000100a00 */
[C---:B------:R-:W-:Y:S02]  /*3420*/  SEL R149, R3.reuse, R13, !P0 ;  /* 0x0000000d03957207 */ /* 0x040fe40004000000 */
[----:B------:R-:W-:Y:S01]  /*3430*/  IMAD R0, R0, 0x40, R165 ;  /* 0x0000004000007824 */ /* 0x000fe200078e02a5 */
[----:B------:R0:W-:Y:S01]  /*3440*/  STL.64 [R1+0x30], R66 ;  /* 0x0000304201007387 */ /* 0x0001e20000100a00 */
[C---:B------:R-:W-:Y:S01]  /*3450*/  SEL R150, R3.reuse, R6, !P0 ;  /* 0x0000000603967207 */ /* 0x040fe20004000000 */
[----:B------:R-:W-:Y:S01]  /*3460*/  VOTEU.ALL UP1, P3 ;  /* 0x0000000000ff7886 */ /* 0x000fe20001820000 */
[C---:B------:R-:W-:Y:S01]  /*3470*/  SEL R151, R3.reuse, R12, !P0 ;  /* 0x0000000c03977207 */ /* 0x040fe20004000000 */
[----:B------:R0:W2:Y:S01]  /*3480*/  @!P6 LDG.E.U16 R142, desc[UR22][R66.64] ;  /* 0x00000016428ee981 */ /* 0x0000a2000c1e1500 */
[----:B------:R-:W-:-:S02]  /*3490*/  SEL R153, R3, R11, !P0 ;  /* 0x0000000b03997207 */ /* 0x000fc40004000000 */
[C---:B------:R-:W-:Y:S01]  /*34a0*/  SEL R152, R3.reuse, R10, !P0 ;  /* 0x0000000a03987207 */ /* 0x040fe20004000000 */
[----:B------:R1:W2:Y:S01]  /*34b0*/  @!UP1 SYNCS.EXCH.64 URZ, [UR9+0x11008], UR4 ;  /* 0x0110080409ff95b2 */ /* 0x0002a20008000100 */
[C---:B------:R-:W-:Y:S02]  /*34c0*/  SEL R155, R3.reuse, R9, !P0 ;  /* 0x00000009039b7207 */ /* 0x040fe40004000000 */
[C---:B------:R-:W-:Y:S02]  /*34d0*/  SEL R154, R3.reuse, R8, !P0 ;  /* 0x00000008039a7207 */ /* 0x040fe40004000000 */
[----:B------:R-:W-:Y:S01]  /*34e0*/  SEL R2, R3, R7, !P0 ;  /* 0x0000000703027207 */ /* 0x000fe20004000000 */
[----:B0-----:R-:W-:Y:S01]  /*34f0*/  IMAD.WIDE R66, R60, 0x2, R158 ;  /* 0x000000023c427825 */ /* 0x001fe200078e029e */
[----:B------:R-:W-:Y:S02]  /*3500*/  SHF.R.U32.HI R3, RZ, 0xa, R4 ;  /* 0x0000000aff037819 */ /* 0x000fe40000011604 */
[----:B------:R-:W-:Y:S01]  /*3510*/  LOP3.LUT R19, R0, 0x10, RZ, 0x3c, !PT ;  /* 0x0000001000137812 */ /* 0x000fe200078e3cff */
[----:B------:R-:W-:Y:S01]  /*3520*/  IMAD.WIDE R60, R60, 0x2, R156 ;  /* 0x000000023c3c7825 */ /* 0x000fe200078e029c */
[----:B------:R-:W-:Y:S01]  /*3530*/  PRMT R141, RZ, 0x7610, R141 ;  /* 0x00007610ff8d7816 */ /* 0x000fe2000000008d */
[----:B------:R-:W-:Y:S01]  /*3540*/  STL.64 [R1+0x28], R66 ;  /* 0x0000284201007387 */ /* 0x000fe20000100a00 */
[----:B------:R-:W-:Y:S01]  /*3550*/  LOP3.LUT P5, RZ, R3, 0x1, RZ, 0xc0, !PT ;  /* 0x0000000103ff7812 */ /* 0x000fe200078ac0ff */
[----:B-1----:R-:W0:Y:S01]  /*3560*/  LDCU UR4, c[0x0][0x3b0] ;  /* 0x00007600ff0477ac */ /* 0x002e220008000800 */
[----:B------:R-:W-:Y:S01]  /*3570*/  SHF.R.U32.HI R3, RZ, 0x2, R4 ;  /* 0x00000002ff037819 */ /* 0x000fe20000011604 */
[----:B------:R-:W-:Y:S04]  /*3580*/  STS.U16 [R0+UR9], R25 ;  /* 0x0000001900007988 */ /* 0x000fe80008000409 */
[----:B------:R-:W-:Y:S01]  /*3590*/  STS.U16 [R0+UR9+0x2000], R24 ;  /* 0x0020001800007988 */ /* 0x000fe20008000409 */
[----:B------:R-:W-:-:S03]  /*35a0*/  LOP3.LUT P0, RZ, R3, 0x1, RZ, 0xc0, !PT ;  /* 0x0000000103ff7812 */ /* 0x000fc6000780c0ff */
[----:B------:R-:W-:Y:S04]  /*35b0*/  STS.U16 [R0+UR9+0x4000], R23 ;  /* 0x0040001700007988 */ /* 0x000fe80008000409 */
[----:B------:R-:W-:Y:S04]  /*35c0*/  STS.U16 [R0+UR9+0x6000], R22 ;  /* 0x0060001600007988 */ /* 0x000fe80008000409 */
[----:B------:R-:W-:Y:S04]  /*35d0*/  STS.U16 [R0+UR9+0x400], R21 ;  /* 0x0004001500007988 */ /* 0x000fe80008000409 */
[----:B------:R-:W-:Y:S04]  /*35e0*/  STL.64 [R1+0x20], R60 ;  /* 0x0000203c01007387 */ /* 0x000fe80000100a00 */
[----:B------:R-:W-:Y:S04]  /*35f0*/  STS.U16 [R0+UR9+0x2400], R36 ;  /* 0x0024002400007988 */ /* 0x000fe80008000409 */
[----:B------:R-:W-:Y:S04]  /*3600*/  STS.U16 [R0+UR9+0x4400], R35 ;  /* 0x0044002300007988 */ /* 0x000fe80008000409 */
[----:B------:R-:W-:Y:S04]  /*3610*/  STS.U16 [R0+UR9+0x6400], R34 ;  /* 0x0064002200007988 */ /* 0x000fe80008000409 */
[----:B------:R-:W-:Y:S04]  /*3620*/  STS.U16 [R0+UR9+0x800], R33 ;  /* 0x0008002100007988 */ /* 0x000fe80008000409 */
[----:B------:R-:W-:Y:S04]  /*3630*/  STS.U16 [R0+UR9+0x2800], R32 ;  /* 0x0028002000007988 */ /* 0x000fe80008000409 */
[----:B------:R-:W-:Y:S04]  /*3640*/  STS.U16 [R0+UR9+0x4800], R31 ;  /* 0x0048001f00007988 */ /* 0x000fe80008000409 */
[----:B------:R-:W-:Y:S04]  /*3650*/  STS.U16 [R0+UR9+0x6800], R30 ;  /* 0x0068001e00007988 */ /* 0x000fe80008000409 */
[----:B------:R1:W-:Y:S04]  /*3660*/  STS.U16 [R0+UR9+0xc00], R29 ;  /* 0x000c001d00007988 */ /* 0x0003e80008000409 */
[----:B------:R-:W-:Y:S04]  /*3670*/  STS.U16 [R0+UR9+0x2c00], R28 ;  /* 0x002c001c00007988 */ /* 0x000fe80008000409 */
[----:B------:R-:W-:Y:S04]  /*3680*/  STS.U16 [R0+UR9+0x4c00], R27 ;  /* 0x004c001b00007988 */ /* 0x000fe80008000409 */
[----:B------:R-:W-:Y:S01]  /*3690*/  STS.U16 [R0+UR9+0x6c00], R26 ;  /* 0x006c001a00007988 */ /* 0x000fe20008000409 */
[----:B------:R-:W-:-:S03]  /*36a0*/  SHF.R.U32.HI R3, RZ, 0x9, R4 ;  /* 0x00000009ff037819 */ /* 0x000fc60000011604 */
[----:B------:R-:W-:Y:S04]  /*36b0*/  STS.U16 [R19+UR9+0x480], R48 ;  /* 0x0004803013007988 */ /* 0x000fe80008000409 */
[----:B-1----:R-:W2:Y:S04]  /*36c0*/  LDL.LU R29, [R1+0x1c] ;  /* 0x00001c00011d7983 */ /* 0x002ea80000300800 */
[----:B------:R-:W-:Y:S04]  /*36d0*/  STS.U16 [R19+UR9+0x2480], R47 ;  /* 0x0024802f13007988 */ /* 0x000fe80008000409 */
[----:B------:R-:W3:Y:S04]  /*36e0*/  LDL.LU R30, [R1+0x18] ;  /* 0x00001800011e7983 */ /* 0x000ee80000300800 */
[----:B------:R1:W4:Y:S04]  /*36f0*/  @!P6 LDG.E.U16 R141, desc[UR22][R68.64] ;  /* 0x00000016448de981 */ /* 0x000328000c1e1500 */
[----:B------:R-:W-:Y:S04]  /*3700*/  STS.U16 [R19+UR9+0x4480], R46 ;  /* 0x0044802e13007988 */ /* 0x000fe80008000409 */
[----:B------:R-:W4:Y:S01]  /*3710*/  LDL.LU R31, [R1+0x14] ;  /* 0x00001400011f7983 */ /* 0x000f220000300800 */
[----:B-1----:R-:W-:-:S03]  /*3720*/  IMAD R68, R148, 0x15, RZ ;  /* 0x0000001594447824 */ /* 0x002fc600078e02ff */
[----:B------:R-:W-:Y:S04]  /*3730*/  STS.U16 [R19+UR9+0x6480], R45 ;  /* 0x0064802d13007988 */ /* 0x000fe80008000409 */
[----:B------:R-:W4:Y:S01]  /*3740*/  LDL.LU R32, [R1+0x10] ;  /* 0x0000100001207983 */ /* 0x000f220000300800 */
[----:B------:R-:W-:-:S03]  /*3750*/  LOP3.LUT P4, RZ, R3, 0x1, RZ, 0xc0, !PT ;  /* 0x0000000103ff7812 */ /* 0x000fc6000788c0ff */
[----:B------:R-:W-:Y:S01]  /*3760*/  STS.U16 [R19+UR9+0x880], R44 ;  /* 0x0008802c13007988 */ /* 0x000fe20008000409 */
[----:B------:R-:W-:-:S03]  /*3770*/  PRMT R145, RZ, 0x7610, R145 ;  /* 0x00007610ff917816 */ /* 0x000fc60000000091 */
[----:B------:R-:W4:Y:S01]  /*3780*/  LDL.LU R33, [R1+0xc] ;  /* 0x00000c0001217983 */ /* 0x000f220000300800 */
[----:B------:R-:W-:Y:S01]  /*3790*/  PRMT R146, RZ, 0x7610, R146 ;  /* 0x00007610ff927816 */ /* 0x000fe20000000092 */
[C---:B------:R-:W-:Y:S02]  /*37a0*/  IMAD.WIDE R74, R68.reuse, 0x2, R162 ;  /* 0x00000002444a7825 */ /* 0x040fe400078e02a2 */
[----:B------:R-:W-:Y:S01]  /*37b0*/  STS.U16 [R19+UR9+0x2880], R43 ;  /* 0x0028802b13007988 */ /* 0x000fe20008000409 */
[----:B------:R-:W-:Y:S01]  /*37c0*/  PRMT R147, RZ, 0x7610, R147 ;  /* 0x00007610ff937816 */ /* 0x000fe20000000093 */
[C---:B------:R-:W-:Y:S02]  /*37d0*/  IMAD.WIDE R72, R68.reuse, 0x2, R160 ;  /* 0x0000000244487825 */ /* 0x040fe400078e02a0 */
[----:B------:R-:W4:Y:S01]  /*37e0*/  LDL.LU R34, [R1+0x8] ;  /* 0x0000080001227983 */ /* 0x000f220000300800 */
[----:B------:R-:W-:Y:S01]  /*37f0*/  PRMT R165, RZ, 0x7610, R165 ;  /* 0x00007610ffa57816 */ /* 0x000fe200000000a5 */
[----:B------:R-:W-:-:S02]  /*3800*/  IMAD.WIDE R70, R68, 0x2, R158 ;  /* 0x0000000244467825 */ /* 0x000fc400078e029e */
[----:B------:R-:W-:Y:S01]  /*3810*/  STS.U16 [R19+UR9+0x4880], R42 ;  /* 0x0048802a13007988 */ /* 0x000fe20008000409 */
[----:B------:R-:W-:Y:S01]  /*3820*/  SHF.R.U32.HI R3, RZ, 0x8, R4 ;  /* 0x00000008ff037819 */ /* 0x000fe20000011604 */
[----:B------:R-:W-:Y:S02]  /*3830*/  IMAD.WIDE R68, R68, 0x2, R156 ;  /* 0x0000000244447825 */ /* 0x000fe400078e029c */
[----:B------:R-:W4:Y:S01]  /*3840*/  LDL.LU R35, [R1+0x4] ;  /* 0x0000040001237983 */ /* 0x000f220000300800 */
[----:B------:R-:W-:-:S03]  /*3850*/  SHF.R.U32.HI R4, RZ, 0x1, R4 ;  /* 0x00000001ff047819 */ /* 0x000fc60000011604 */
[----:B------:R-:W-:Y:S04]  /*3860*/  STS.U16 [R19+UR9+0x6880], R41 ;  /* 0x0068802913007988 */ /* 0x000fe80008000409 */
[----:B------:R-:W4:Y:S04]  /*3870*/  LDL.LU R36, [R1] ;  /* 0x0000000001247983 */ /* 0x000f280000300800 */
[----:B------:R-:W-:Y:S04]  /*3880*/  STS.U16 [R19+UR9+0xc80], R40 ;  /* 0x000c802813007988 */ /* 0x000fe80008000409 */
[----:B------:R-:W-:Y:S04]  /*3890*/  STS.U16 [R19+UR9+0x2c80], R39 ;  /* 0x002c802713007988 */ /* 0x000fe80008000409 */
[----:B------:R-:W-:Y:S04]  /*38a0*/  STS.U16 [R19+UR9+0x4c80], R38 ;  /* 0x004c802613007988 */ /* 0x000fe80008000409 */
[----:B------:R-:W-:Y:S04]  /*38b0*/  STS.U16 [R19+UR9+0x6c80], R37 ;  /* 0x006c802513007988 */ /* 0x000fe80008000409 */
[----:B------:R-:W-:Y:S04]  /*38c0*/  STS.U16 [R19+UR9+0x80], R57 ;  /* 0x0000803913007988 */ /* 0x000fe80008000409 */
[----:B------:R-:W4:Y:S04]  /*38d0*/  @P5 LDG.E.U16 R145, desc[UR22][R74.64] ;  /* 0x000000164a915981 */ /* 0x000f28000c1e1500 */
[----:B------:R-:W4:Y:S04]  /*38e0*/  @P5 LDG.E.U16 R146, desc[UR22][R72.64] ;  /* 0x0000001648925981 */ /* 0x000f28000c1e1500 */
[----:B------:R-:W4:Y:S04]  /*38f0*/  @P5 LDG.E.U16 R147, desc[UR22][R70.64] ;  /* 0x0000001646935981 */ /* 0x000f28000c1e1500 */
[----:B------:R-:W4:Y:S01]  /*3900*/  @P5 LDG.E.U16 R165, desc[UR22][R68.64] ;  /* 0x0000001644a55981 */ /* 0x000f22000c1e1500 */
[----:B------:R-:W-:-:S03]  /*3910*/  LOP3.LUT P5, RZ, R4, 0x1, RZ, 0xc0, !PT ;  /* 0x0000000104ff7812 */ /* 0x000fc600078ac0ff */
[----:B------:R-:W-:Y:S04]  /*3920*/  STS.U16 [R19+UR9+0x2080], R56 ;  /* 0x0020803813007988 */ /* 0x000fe80008000409 */
[----:B------:R-:W-:Y:S04]  /*3930*/  STS.U16 [R19+UR9+0x4080], R55 ;  /* 0x0040803713007988 */ /* 0x000fe80008000409 */
[----:B------:R1:W-:Y:S04]  /*3940*/  STS.U16 [R19+UR9+0x6080], R54 ;  /* 0x0060803613007988 */ /* 0x0003e80008000409 */
[----:B------:R-:W4:Y:S04]  /*3950*/  LDL.LU R4, [R1+0x1d0] ;  /* 0x0001d00001047983 */ /* 0x000f280000300800 */
[----:B-1----:R-:W4:Y:S01]  /*3960*/  LDL.LU R19, [R1+0x1cc] ;  /* 0x0001cc0001137983 */ /* 0x002f220000300800 */
[----:B------:R-:W-:-:S06]  /*3970*/  PRMT R143, RZ, 0x7610, R143 ;  /* 0x00007610ff8f7816 */ /* 0x000fcc000000008f */
[----:B------:R-:W4:Y:S01]  /*3980*/  @!P6 LDG.E.U16 R143, desc[UR22][R66.64] ;  /* 0x00000016428fe981 */ /* 0x000f22000c1e1500 */
[----:B------:R-:W-:Y:S01]  /*3990*/  PRMT R144, RZ, 0x7610, R144 ;  /* 0x00007610ff907816 */ /* 0x000fe20000000090 */
[----:B------:R-:W-:Y:S01]  /*39a0*/  IMAD.MOV.U32 R47, RZ, RZ, R64 ;  /* 0x000000ffff2f7224 */ /* 0x000fe200078e0040 */
[----:B------:R-:W-:-:S04]  /*39b0*/  LOP3.LUT R15, R0, 0x20, RZ, 0x3c, !PT ;  /* 0x00000020000f7812 */ /* 0x000fc800078e3cff */
[----:B------:R1:W4:Y:S01]  /*39c0*/  @!P6 LDG.E.U16 R144, desc[UR22][R60.64] ;  /* 0x000000163c90e981 */ /* 0x000322000c1e1500 */
[----:B------:R-:W-:Y:S01]  /*39d0*/  ISETP.NE.U32.AND P2, PT, R62, RZ, PT ;  /* 0x000000ff3e00720c */ /* 0x000fe20003f45070 */
[----:B------:R-:W-:Y:S01]  /*39e0*/  IMAD.MOV.U32 R48, RZ, RZ, R63 ;  /* 0x000000ffff307224 */ /* 0x000fe200078e003f */
[----:B------:R-:W-:Y:S02]  /*39f0*/  PRMT R28, RZ, 0x7610, R28 ;  /* 0x00007610ff1c7816 */ /* 0x000fe4000000001c */
[----:B------:R-:W-:Y:S01]  /*3a00*/  PRMT R27, RZ, 0x7610, R27 ;  /* 0x00007610ff1b7816 */ /* 0x000fe2000000001b */
[----:B-1----:R-:W-:Y:S01]  /*3a10*/  IMAD R60, R148, 0x1d, RZ ;  /* 0x0000001d943c7824 */ /* 0x002fe200078e02ff */
[----:B------:R-:W-:Y:S02]  /*3a20*/  PRMT R26, RZ, 0x7610, R26 ;  /* 0x00007610ff1a7816 */ /* 0x000fe4000000001a */
[----:B------:R-:W-:Y:S01]  /*3a30*/  PRMT R25, RZ, 0x7610, R25 ;  /* 0x00007610ff197816 */ /* 0x000fe20000000019 */
[----:B------:R-:W-:Y:S01]  /*3a40*/  IMAD.WIDE R66, R60, 0x2, R162 ;  /* 0x000000023c427825 */ /* 0x000fe200078e02a2 */
[----:B------:R-:W-:-:S03]  /*3a50*/  LOP3.LUT P6, RZ, R3, 0x1, RZ, 0xc0, !PT ;  /* 0x0000000103ff7812 */ /* 0x000fc600078cc0ff */
[C---:B------:R-:W-:Y:S01]  /*3a60*/  IMAD.WIDE R64, R60.reuse, 0x2, R160 ;  /* 0x000000023c407825 */ /* 0x040fe200078e02a0 */
[----:B------:R1:W-:Y:S03]  /*3a70*/  STS.U16 [R15+UR9+0x100], R52 ;  /* 0x000100340f007988 */ /* 0x0003e60008000409 */
[C---:B------:R-:W-:Y:S01]  /*3a80*/  IMAD.WIDE R62, R60.reuse, 0x2, R158 ;  /* 0x000000023c3e7825 */ /* 0x040fe200078e029e */
[----:B------:R-:W-:Y:S03]  /*3a90*/  STS.U16 [R15+UR9+0x2100], R51 ;  /* 0x002100330f007988 */ /* 0x000fe60008000409 */
[----:B------:R-:W-:Y:S01]  /*3aa0*/  IMAD.WIDE R60, R60, 0x2, R156 ;  /* 0x000000023c3c7825 */ /* 0x000fe200078e029c */
[----:B------:R0:W-:Y:S03]  /*3ab0*/  STS.U16 [R15+UR9+0x4100], R50 ;  /* 0x004100320f007988 */ /* 0x0001e60008000409 */
[----:B------:R-:W-:Y:S01]  /*3ac0*/  VIADD R3, R164, 0xfffffff9 ;  /* 0xfffffff9a4037836 */ /* 0x000fe20000000000 */
[----:B------:R-:W-:Y:S04]  /*3ad0*/  STS.U16 [R15+UR9+0x6100], R49 ;  /* 0x006100310f007988 */ /* 0x000fe80008000409 */
[----:B------:R-:W4:Y:S04]  /*3ae0*/  @P0 LDG.E.U16 R28, desc[UR22][R66.64] ;  /* 0x00000016421c0981 */ /* 0x000f28000c1e1500 */
[----:B------:R-:W4:Y:S04]  /*3af0*/  @P0 LDG.E.U16 R27, desc[UR22][R64.64] ;  /* 0x00000016401b0981 */ /* 0x000f28000c1e1500 */
[----:B------:R-:W4:Y:S04]  /*3b00*/  @P0 LDG.E.U16 R26, desc[UR22][R62.64] ;  /* 0x000000163e1a0981 */ /* 0x000f28000c1e1500 */
[----:B------:R-:W4:Y:S01]  /*3b10*/  @P0 LDG.E.U16 R25, desc[UR22][R60.64] ;  /* 0x000000163c190981 */ /* 0x000f22000c1e1500 */
[----:B------:R-:W-:-:S03]  /*3b20*/  ISETP.GE.U32.AND P0, PT, R3, 0x7fffffda, PT ;  /* 0x7fffffda0300780c */ /* 0x000fc60003f06070 */
[----:B------:R0:W-:Y:S01]  /*3b30*/  STS.U16 [R15+UR9+0x500], R47 ;  /* 0x0005002f0f007988 */ /* 0x0001e20008000409 */
[----:B------:R-:W-:-:S03]  /*3b40*/  IMAD R3, R148, 0x6, RZ ;  /* 0x0000000694037824 */ /* 0x000fc600078e02ff */
[----:B------:R-:W-:Y:S01]  /*3b50*/  STS.U16 [R15+UR9+0x2500], R48 ;  /* 0x002500300f007988 */ /* 0x000fe20008000409 */
        /* <DEDUP_REMOVED lines=8> */
[----:B-1----:R-:W-:Y:S01]  /*3be0*/  IMAD R52, R148, 0x16, RZ ;  /* 0x0000001694347824 */ /* 0x002fe200078e02ff */
[----:B------:R-:W-:Y:S02]  /*3bf0*/  PRMT R6, RZ, 0x7610, R6 ;  /* 0x00007610ff067816 */ /* 0x000fe40000000006 */
[----:B------:R-:W-:Y:S01]  /*3c00*/  PRMT R5, RZ, 0x7610, R5 ;  /* 0x00007610ff057816 */ /* 0x000fe20000000005 */
[----:B------:R-:W-:-:S04]  /*3c10*/  IMAD.WIDE R56, R52, 0x2, R160 ;  /* 0x0000000234387825 */ /* 0x000fc800078e02a0 */
[----:B------:R-:W-:Y:S01]  /*3c20*/  IMAD.WIDE R54, R52, 0x2, R158 ;  /* 0x0000000234367825 */ /* 0x000fe200078e029e */
[----:B------:R-:W4:Y:S03]  /*3c30*/  @P4 LDG.E.U16 R5, desc[UR22][R56.64] ;  /* 0x0000001638054981 */ /* 0x000f26000c1e1500 */
[----:B------:R-:W-:Y:S01]  /*3c40*/  IMAD R42, R148, 0x1e, RZ ;  /* 0x0000001e942a7824 */ /* 0x000fe200078e02ff */
[----:B------:R-:W-:Y:S02]  /*3c50*/  PRMT R18, RZ, 0x7610, R18 ;  /* 0x00007610ff127816 */ /* 0x000fe40000000012 */
[----:B------:R-:W-:Y:S01]  /*3c60*/  PRMT R24, RZ, 0x7610, R24 ;  /* 0x00007610ff187816 */ /* 0x000fe20000000018 */
[C---:B0-----:R-:W-:Y:S01]  /*3c70*/  IMAD.WIDE R50, R42.reuse, 0x2, R162 ;  /* 0x000000022a327825 */ /* 0x041fe200078e02a2 */
[----:B------:R-:W-:Y:S02]  /*3c80*/  PRMT R17, RZ, 0x7610, R17 ;  /* 0x00007610ff117816 */ /* 0x000fe40000000011 */
[----:B------:R-:W-:Y:S01]  /*3c90*/  PRMT R16, RZ, 0x7610, R16 ;  /* 0x00007610ff107816 */ /* 0x000fe20000000010 */
[C---:B------:R-:W-:Y:S01]  /*3ca0*/  IMAD.WIDE R46, R42.reuse, 0x2, R160 ;  /* 0x000000022a2e7825 */ /* 0x040fe200078e02a0 */
[----:B------:R-:W-:Y:S01]  /*3cb0*/  PRMT R23, RZ, 0x7610, R23 ;  /* 0x00007610ff177816 */ /* 0x000fe20000000017 */
[----:B------:R-:W4:Y:S02]  /*3cc0*/  @P5 LDG.E.U16 R18, desc[UR22][R50.64] ;  /* 0x0000001632125981 */ /* 0x000f24000c1e1500 */
[C---:B------:R-:W-:Y:S01]  /*3cd0*/  IMAD.WIDE R44, R42.reuse, 0x2, R158 ;  /* 0x000000022a2c7825 */ /* 0x040fe200078e029e */
[----:B------:R-:W-:Y:S01]  /*3ce0*/  PRMT R22, RZ, 0x7610, R22 ;  /* 0x00007610ff167816 */ /* 0x000fe20000000016 */
[----:B------:R-:W4:Y:S02]  /*3cf0*/  @P5 LDG.E.U16 R17, desc[UR22][R46.64] ;  /* 0x000000162e115981 */ /* 0x000f24000c1e1500 */
[----:B------:R-:W-:Y:S01]  /*3d00*/  IMAD.WIDE R42, R42, 0x2, R156 ;  /* 0x000000022a2a7825 */ /* 0x000fe200078e029c */
[----:B------:R-:W-:Y:S01]  /*3d10*/  PRMT R21, RZ, 0x7610, R21 ;  /* 0x00007610ff157816 */ /* 0x000fe20000000015 */
[----:B------:R-:W4:Y:S01]  /*3d20*/  @P5 LDG.E.U16 R16, desc[UR22][R44.64] ;  /* 0x000000162c105981 */ /* 0x000f22000c1e1500 */
[----:B------:R-:W-:-:S03]  /*3d30*/  PRMT R20, RZ, 0x7610, R20 ;  /* 0x00007610ff147816 */ /* 0x000fc60000000014 */
[----:B--2---:R-:W-:Y:S04]  /*3d40*/  STS.U16 [R15+UR9+0x4500], R29 ;  /* 0x0045001d0f007988 */ /* 0x004fe80008000409 */
[----:B---3--:R-:W-:Y:S04]  /*3d50*/  STS.U16 [R15+UR9+0x6500], R30 ;  /* 0x0065001e0f007988 */ /* 0x008fe80008000409 */
[----:B----4-:R0:W-:Y:S04]  /*3d60*/  STS.U16 [R15+UR9+0x900], R31 ;  /* 0x0009001f0f007988 */ /* 0x0101e80008000409 */
[----:B------:R-:W-:Y:S01]  /*3d70*/  STS.U16 [R15+UR9+0x2900], R32 ;  /* 0x002900200f007988 */ /* 0x000fe20008000409 */
[----:B0-----:R-:W-:-:S03]  /*3d80*/  IMAD.WIDE R30, R3, 0x2, R162 ;  /* 0x00000002031e7825 */ /* 0x001fc600078e02a2 */
[----:B------:R0:W-:Y:S04]  /*3d90*/  STS.U16 [R15+UR9+0x4900], R33 ;  /* 0x004900210f007988 */ /* 0x0001e80008000409 */
[----:B------:R1:W2:Y:S04]  /*3da0*/  @!P0 LDG.E.U16 R14, desc[UR22][R30.64] ;  /* 0x000000161e0e8981 */ /* 0x0002a8000c1e1500 */
[----:B------:R-:W-:Y:S01]  /*3db0*/  STS.U16 [R15+UR9+0x6900], R34 ;  /* 0x006900220f007988 */ /* 0x000fe20008000409 */
[----:B0-----:R-:W-:-:S03]  /*3dc0*/  IMAD.WIDE R32, R3, 0x2, R158 ;  /* 0x0000000203207825 */ /* 0x001fc600078e029e */
[----:B------:R-:W-:Y:S04]  /*3dd0*/  STL.64 [R1+0x118], R30 ;  /* 0x0001181e01007387 */ /* 0x000fe80000100a00 */
[----:B------:R0:W-:Y:S04]  /*3de0*/  STS.U16 [R15+UR9+0xd00], R35 ;  /* 0x000d00230f007988 */ /* 0x0001e80008000409 */
[----:B------:R-:W3:Y:S04]  /*3df0*/  @!P0 LDG.E.U16 R12, desc[UR22][R32.64] ;  /* 0x00000016200c8981 */ /* 0x000ee8000c1e1500 */
[----:B------:R-:W-:Y:S01]  /*3e00*/  STS.U16 [R15+UR9+0x2d00], R36 ;  /* 0x002d00240f007988 */ /* 0x000fe20008000409 */
[----:B0-----:R-:W-:-:S03]  /*3e10*/  IMAD.WIDE R34, R3, 0x2, R160 ;  /* 0x0000000203227825 */ /* 0x001fc600078e02a0 */
[----:B------:R-:W-:Y:S04]  /*3e20*/  STS.U16 [R15+UR9+0x4d00], R59 ;  /* 0x004d003b0f007988 */ /* 0x000fe80008000409 */
[----:B------:R0:W-:Y:S01]  /*3e30*/  STS.U16 [R15+UR9+0x6d00], R58 ;  /* 0x006d003a0f007988 */ /* 0x0001e20008000409 */
[----:B-1----:R-:W-:-:S03]  /*3e40*/  IMAD.WIDE R30, R3, 0x2, R156 ;  /* 0x00000002031e7825 */ /* 0x002fc600078e029c */
[----:B------:R1:W-:Y:S01]  /*3e50*/  STL.64 [R1+0x110], R34 ;  /* 0x0001102201007387 */ /* 0x0003e20000100a00 */
[----:B------:R-:W-:-:S03]  /*3e60*/  VIADD R3, R164, 0xfffffff1 ;  /* 0xfffffff1a4037836 */ /* 0x000fc60000000000 */
[----:B------:R1:W4:Y:S01]  /*3e70*/  @!P0 LDG.E.U16 R13, desc[UR22][R34.64] ;  /* 0x00000016220d8981 */ /* 0x000322000c1e1500 */
[----:B0-----:R-:W-:-:S03]  /*3e80*/  LOP3.LUT R15, R0, 0x30, RZ, 0x3c, !PT ;  /* 0x00000030000f7812 */ /* 0x001fc600078e3cff */
[----:B------:R0:W-:Y:S04]  /*3e90*/  STL.64 [R1+0x108], R32 ;  /* 0x0001082001007387 */ /* 0x0001e80000100a00 */
[----:B------:R-:W-:Y:S04]  /*3ea0*/  STL.64 [R1+0x100], R30 ;  /* 0x0001001e01007387 */ /* 0x000fe80000100a00 */
[----:B------:R0:W2:Y:S01]  /*3eb0*/  @!P0 LDG.E.U16 R11, desc[UR22][R30.64] ;  /* 0x000000161e0b8981 */ /* 0x0000a2000c1e1500 */
[----:B------:R-:W-:Y:S01]  /*3ec0*/  ISETP.GE.U32.AND P0, PT, R3, 0x7fffffd2, PT ;  /* 0x7fffffd20300780c */ /* 0x000fe20003f06070 */
[----:B------:R-:W-:-:S04]  /*3ed0*/  IMAD R3, R148, 0xe, RZ ;  /* 0x0000000e94037824 */ /* 0x000fc800078e02ff */
[----:B------:R-:W-:-:S04]  /*3ee0*/  IMAD.WIDE R36, R3, 0x2, R162 ;  /* 0x0000000203247825 */ /* 0x000fc800078e02a2 */
[C---:B-1----:R-:W-:Y:S01]  /*3ef0*/  IMAD.WIDE R34, R3.reuse, 0x2, R160 ;  /* 0x0000000203227825 */ /* 0x042fe200078e02a0 */
[----:B------:R-:W-:Y:S03]  /*3f00*/  STS.U16 [R15+UR9+0x180], R4 ;  /* 0x000180040f007988 */ /* 0x000fe60008000409 */
[C---:B0-----:R-:W-:Y:S01]  /*3f10*/  IMAD.WIDE R32, R3.reuse, 0x2, R158 ;  /* 0x0000000203207825 */ /* 0x041fe200078e029e */
[----:B------:R-:W-:Y:S01]  /*3f20*/  LOP3.LUT R29, R0, 0x50, RZ, 0x3c, !PT ;  /* 0x00000050001d7812 */ /* 0x000fe200078e3cff */
[----:B------:R-:W2:Y:S04]  /*3f30*/  @!P0 LDG.E.U16 R10, desc[UR22][R36.64] ;  /* 0x00000016240a8981 */ /* 0x000ea8000c1e1500 */
[----:B------:R-:W-:Y:S04]  /*3f40*/  STS.U16 [R15+UR9+0x2180], R19 ;  /* 0x002180130f007988 */ /* 0x000fe80008000409 */
[----:B------:R0:W-:Y:S04]  /*3f50*/  STS.U16 [R15+UR9+0x4180], R108 ;  /* 0x0041806c0f007988 */ /* 0x0001e80008000409 */
[----:B------:R1:W-:Y:S04]  /*3f60*/  STS.U16 [R15+UR9+0x6180], R109 ;  /* 0x0061806d0f007988 */ /* 0x0003e80008000409 */
[----:B------:R1:W-:Y:S04]  /*3f70*/  STS.U16 [R15+UR9+0x580], R110 ;  /* 0x0005806e0f007988 */ /* 0x0003e80008000409 */
[----:B0-----:R-:W5:Y:S04]  /*3f80*/  LDL.LU R108, [R1+0x3fc] ;  /* 0x0003fc00016c7983 */ /* 0x001f680000300800 */
[----:B-1----:R-:W5:Y:S04]  /*3f90*/  LDL.LU R109, [R1+0x3f8] ;  /* 0x0003f800016d7983 */ /* 0x002f680000300800 */
[----:B------:R-:W5:Y:S04]  /*3fa0*/  LDL.LU R110, [R1+0x3f4] ;  /* 0x0003f400016e7983 */ /* 0x000f680000300800 */
[----:B------:R0:W-:Y:S04]  /*3fb0*/  STS.U16 [R15+UR9+0x2580], R111 ;  /* 0x0025806f0f007988 */ /* 0x0001e80008000409 */
[----:B------:R1:W-:Y:S04]  /*3fc0*/  STS.U16 [R15+UR9+0x4580], R112 ;  /* 0x004580700f007988 */ /* 0x0003e80008000409 */
[----:B------:R1:W-:Y:S04]  /*3fd0*/  STS.U16 [R15+UR9+0x6580], R113 ;  /* 0x006580710f007988 */ /* 0x0003e80008000409 */
[----:B0-----:R-:W5:Y:S04]  /*3fe0*/  LDL.LU R111, [R1+0x3f0] ;  /* 0x0003f000016f7983 */ /* 0x001f680000300800 */
[----:B-1----:R-:W5:Y:S04]  /*3ff0*/  LDL.LU R112, [R1+0x3ec] ;  /* 0x0003ec0001707983 */ /* 0x002f680000300800 */
[----:B------:R-:W5:Y:S04]  /*4000*/  LDL.LU R113, [R1+0x3e8] ;  /* 0x0003e80001717983 */ /* 0x000f680000300800 */
[----:B------:R0:W-:Y:S01]  /*4010*/  STS.U16 [R15+UR9+0x980], R114 ;  /* 0x000980720f007988 */ /* 0x0001e20008000409 */
[----:B------:R-:W-:-:S03]  /*4020*/  IMAD.WIDE R30, R3, 0x2, R156 ;  /* 0x00000002031e7825 */ /* 0x000fc600078e029c */
[----:B------:R1:W-:Y:S01]  /*4030*/  STS.U16 [R15+UR9+0x2980], R115 ;  /* 0x002980730f007988 */ /* 0x0003e20008000409 */
[----:B------:R-:W-:-:S03]  /*4040*/  LOP3.LUT R19, R0, 0x40, RZ, 0x3c, !PT ;  /* 0x0000004000137812 */ /* 0x000fc600078e3cff */
[----:B------:R1:W-:Y:S04]  /*4050*/  STS.U16 [R15+UR9+0x4980], R116 ;  /* 0x004980740f007988 */ /* 0x0003e80008000409 */
[----:B0-----:R-:W5:Y:S04]  /*4060*/  LDL.LU R114, [R1+0x3e4] ;  /* 0x0003e40001727983 */ /* 0x001f680000300800 */
[----:B-1----:R-:W5:Y:S04]  /*4070*/  LDL.LU R115, [R1+0x3e0] ;  /* 0x0003e00001737983 */ /* 0x002f680000300800 */
[----:B------:R-:W5:Y:S04]  /*4080*/  LDL.LU R116, [R1+0x3dc] ;  /* 0x0003dc0001747983 */ /* 0x000f680000300800 */
[----:B------:R0:W-:Y:S04]  /*4090*/  STS.U16 [R15+UR9+0x6980], R117 ;  /* 0x006980750f007988 */ /* 0x0001e80008000409 */
[----:B------:R1:W-:Y:S01]  /*40a0*/  STS.U16 [R15+UR9+0xd80], R118 ;  /* 0x000d80760f007988 */ /* 0x0003e20008000409 */
[----:B------:R-:W-:Y:S01]  /*40b0*/  VIADD R4, R164, 0xfffffff8 ;  /* 0xfffffff8a4047836 */ /* 0x000fe20000000000 */
[----:B------:R-:W-:-:S02]  /*40c0*/  PRMT R3, RZ, 0x7610, R3 ;  /* 0x00007610ff037816 */ /* 0x000fc40000000003 */
[----:B------:R-:W2:Y:S04]  /*40d0*/  @!P0 LDG.E.U16 R9, desc[UR22][R34.64] ;  /* 0x0000001622098981 */ /* 0x000ea8000c1e1500 */
[----:B0-----:R-:W5:Y:S04]  /*40e0*/  LDL.LU R117, [R1+0x3d8] ;  /* 0x0003d80001757983 */ /* 0x001f680000300800 */
[----:B-1----:R-:W5:Y:S04]  /*40f0*/  LDL.LU R118, [R1+0x3d4] ;  /* 0x0003d40001767983 */ /* 0x002f680000300800 */
[----:B------:R-:W-:Y:S04]  /*4100*/  STL.64 [R1+0x18], R36 ;  /* 0x0000182401007387 */ /* 0x000fe80000100a00 */
[----:B------:R-:W-:Y:S04]  /*4110*/  STS.U16 [R15+UR9+0x2d80], R53 ;  /* 0x002d80350f007988 */ /* 0x000fe80008000409 */
[----:B------:R-:W-:Y:S04]  /*4120*/  STL.64 [R1+0x10], R34 ;  /* 0x0000102201007387 */ /* 0x000fe80000100a00 */
[----:B------:R-:W-:Y:S04]  /*4130*/  STL.64 [R1+0x8], R32 ;  /* 0x0000082001007387 */ /* 0x000fe80000100a00 */
[----:B------:R0:W-:Y:S04]  /*4140*/  STS.U16 [R15+UR9+0x4d80], R119 ;  /* 0x004d80770f007988 */ /* 0x0001e80008000409 */
[----:B------:R-:W-:Y:S04]  /*4150*/  STL.64 [R1], R30 ;  /* 0x0000001e01007387 */ /* 0x000fe80000100a00 */
[----:B------:R1:W-:Y:S04]  /*4160*/  STS.U16 [R15+UR9+0x6d80], R120 ;  /* 0x006d80780f007988 */ /* 0x0003e80008000409 */
[----:B0-----:R-:W5:Y:S04]  /*4170*/  LDL.LU R119, [R1+0x3d0] ;  /* 0x0003d00001777983 */ /* 0x001f680000300800 */
[----:B------:R0:W-:Y:S04]  /*4180*/  STS.U16 [R19+UR9+0x200], R121 ;  /* 0x0002007913007988 */ /* 0x0001e80008000409 */
[----:B-1----:R-:W5:Y:S04]  /*4190*/  LDL.LU R120, [R1+0x3cc] ;  /* 0x0003cc0001787983 */ /* 0x002f680000300800 */
        /* <DEDUP_REMOVED lines=14> */
[----:B------:R0:W-:Y:S01]  /*4280*/  STS.U16 [R19+UR9+0xa00], R129 ;  /* 0x000a008113007988 */ /* 0x0001e20008000409 */
[----:B------:R-:W-:-:S03]  /*4290*/  IMAD.WIDE R58, R52, 0x2, R162 ;  /* 0x00000002343a7825 */ /* 0x000fc600078e02a2 */
[----:B-1----:R-:W5:Y:S04]  /*42a0*/  LDL.LU R128, [R1+0x3ac] ;  /* 0x0003ac0001807983 */ /* 0x002f680000300800 */
[----:B------:R1:W-:Y:S01]  /*42b0*/  STS.U16 [R19+UR9+0x2a00], R130 ;  /* 0x002a008213007988 */ /* 0x0003e20008000409 */
[----:B------:R-:W-:-:S03]  /*42c0*/  IMAD.WIDE R52, R52, 0x2, R156 ;  /* 0x0000000234347825 */ /* 0x000fc600078e029c */
[----:B------:R-:W3:Y:S04]  /*42d0*/  @!P0 LDG.E.U16 R8, desc[UR22][R32.64] ;  /* 0x0000001620088981 */ /* 0x000ee8000c1e1500 */
[----:B------:R1:W3:Y:S01]  /*42e0*/  @!P0 LDG.E.U16 R7, desc[UR22][R30.64] ;  /* 0x000000161e078981 */ /* 0x0002e2000c1e1500 */
[----:B------:R-:W-:-:S03]  /*42f0*/  ISETP.GE.U32.AND P0, PT, R4, 0x7fffffd9, PT ;  /* 0x7fffffd90400780c */ /* 0x000fc60003f06070 */
[----:B0-----:R-:W5:Y:S01]  /*4300*/  LDL.LU R129, [R1+0x3a8] ;  /* 0x0003a80001817983 */ /* 0x001f620000300800 */
[----:B------:R-:W-:-:S03]  /*4310*/  PRMT R4, RZ, 0x7610, R4 ;  /* 0x00007610ff047816 */ /* 0x000fc60000000004 */
[----:B------:R0:W-:Y:S01]  /*4320*/  STS.U16 [R19+UR9+0x4a00], R131 ;  /* 0x004a008313007988 */ /* 0x0001e20008000409 */
[----:B------:R-:W-:-:S03]  /*4330*/  VIADD R15, R164, 0xfffffff0 ;  /* 0xfffffff0a40f7836 */ /* 0x000fc60000000000 */
        /* <DEDUP_REMOVED lines=12> */
[----:B-1----:R-:W-:-:S03]  /*4400*/  IMAD R19, R148, 0x7, RZ ;  /* 0x0000000794137824 */ /* 0x002fc600078e02ff */
[----:B------:R-:W5:Y:S01]  /*4410*/  LDL.LU R136, [R1+0x38c] ;  /* 0x00038c0001887983 */ /* 0x000f620000300800 */
[----:B------:R-:W-:-:S03]  /*4420*/  IMAD.WIDE R30, R19, 0x2, R162 ;  /* 0x00000002131e7825 */ /* 0x000fc600078e02a2 */
[----:B------:R-:W3:Y:S04]  /*4430*/  @P4 LDG.E.U16 R6, desc[UR22][R58.64] ;  /* 0x000000163a064981 */ /* 0x000ee8000c1e1500 */
[----:B------:R-:W3:Y:S04]  /*4440*/  @P4 LDG.E.U16 R4, desc[UR22][R54.64] ;  /* 0x0000001636044981 */ /* 0x000ee8000c1e1500 */
[----:B------:R-:W3:Y:S01]  /*4450*/  @P4 LDG.E.U16 R3, desc[UR22][R52.64] ;  /* 0x0000001634034981 */ /* 0x000ee2000c1e1500 */
[----:B------:R-:W-:-:S03]  /*4460*/  ISETP.GE.U32.AND P4, PT, R15, 0x7fffffd1, PT ;  /* 0x7fffffd10f00780c */ /* 0x000fc60003f86070 */
[----:B0-----:R-:W5:Y:S01]  /*4470*/  LDL.LU R137, [R1+0x388] ;  /* 0x0003880001897983 */ /* 0x001f620000300800 */
[----:B------:R-:W-:-:S03]  /*4480*/  PRMT R15, RZ, 0x7610, R15 ;  /* 0x00007610ff0f7816 */ /* 0x000fc6000000000f */
[----:B------:R0:W-:Y:S04]  /*4490*/  STS.U16 [R29+UR9+0x2280], R138 ;  /* 0x0022808a1d007988 */ /* 0x0001e80008000409 */
[----:B------:R1:W-:Y:S01]  /*44a0*/  STS.U16 [R29+UR9+0x4280], R139 ;  /* 0x0042808b1d007988 */ /* 0x0003e20008000409 */
[----:B------:R-:W-:-:S03]  /*44b0*/  IMAD R34, R148, 0xf, RZ ;  /* 0x0000000f94227824 */ /* 0x000fc600078e02ff */
[----:B------:R4:W-:Y:S04]  /*44c0*/  STS.U16 [R29+UR9+0x6280], R140 ;  /* 0x0062808c1d007988 */ /* 0x0009e80008000409 */
[----:B0-----:R-:W5:Y:S04]  /*44d0*/  LDL.LU R138, [R1+0x384] ;  /* 0x00038400018a7983 */ /* 0x001f680000300800 */
[----:B-1----:R-:W5:Y:S01]  /*44e0*/  LDL.LU R139, [R1+0x380] ;  /* 0x00038000018b7983 */ /* 0x002f620000300800 */
[----:B------:R-:W-:-:S03]  /*44f0*/  IMAD.WIDE R36, R19, 0x2, R160 ;  /* 0x0000000213247825 */ /* 0x000fc600078e02a0 */
[----:B----4-:R-:W5:Y:S04]  /*4500*/  LDL.LU R140, [R1+0x37c] ;  /* 0x00037c00018c7983 */ /* 0x010f680000300800 */
[----:B------:R0:W-:Y:S01]  /*4510*/  STS.U16 [R29+UR9+0x680], R141 ;  /* 0x0006808d1d007988 */ /* 0x0001e20008000409 */
[----:B------:R-:W-:-:S03]  /*4520*/  IMAD.WIDE R32, R19, 0x2, R158 ;  /* 0x0000000213207825 */ /* 0x000fc600078e029e */
[----:B------:R1:W-:Y:S04]  /*4530*/  STS.U16 [R29+UR9+0x2680], R142 ;  /* 0x0026808e1d007988 */ /* 0x0003e80008000409 */
[----:B------:R4:W-:Y:S04]  /*4540*/  STS.U16 [R29+UR9+0x4680], R143 ;  /* 0x0046808f1d007988 */ /* 0x0009e80008000409 */
[----:B0-----:R-:W5:Y:S04]  /*4550*/  LDL.LU R141, [R1+0x378] ;  /* 0x00037800018d7983 */ /* 0x001f680000300800 */
[----:B-1----:R-:W5:Y:S01]  /*4560*/  LDL.LU R142, [R1+0x374] ;  /* 0x00037400018e7983 */ /* 0x002f620000300800 */
[----:B------:R-:W-:-:S03]  /*4570*/  IMAD.WIDE R48, R34, 0x2, R162 ;  /* 0x0000000222307825 */ /* 0x000fc600078e02a2 */
[----:B----4-:R-:W5:Y:S04]  /*4580*/  LDL.LU R143, [R1+0x370] ;  /* 0x00037000018f7983 */ /* 0x010f680000300800 */
[----:B------:R0:W-:Y:S04]  /*4590*/  STL.64 [R1+0xf8], R30 ;  /* 0x0000f81e01007387 */ /* 0x0001e80000100a00 */
[----:B------:R0:W4:Y:S04]  /*45a0*/  @!P0 LDG.E.U16 R24, desc[UR22][R30.64] ;  /* 0x000000161e188981 */ /* 0x000128000c1e1500 */
[----:B------:R-:W4:Y:S04]  /*45b0*/  @P5 LDG.E.U16 R15, desc[UR22][R42.64] ;  /* 0x000000162a0f5981 */ /* 0x000f28000c1e1500 */
[----:B------:R1:W4:Y:S01]  /*45c0*/  @!P0 LDG.E.U16 R23, desc[UR22][R36.64] ;  /* 0x0000001624178981 */ /* 0x000322000c1e1500 */
[----:B0-----:R-:W-:-:S03]  /*45d0*/  IMAD.WIDE R30, R19, 0x2, R156 ;  /* 0x00000002131e7825 */ /* 0x001fc600078e029c */
[----:B------:R0:W4:Y:S04]  /*45e0*/  @!P0 LDG.E.U16 R22, desc[UR22][R32.64] ;  /* 0x0000001620168981 */ /* 0x000128000c1e1500 */
[----:B------:R0:W4:Y:S04]  /*45f0*/  @!P0 LDG.E.U16 R21, desc[UR22][R30.64] ;  /* 0x000000161e158981 */ /* 0x000128000c1e1500 */
[----:B------:R-:W4:Y:S04]  /*4600*/  @!P4 LDG.E.U16 R20, desc[UR22][R48.64] ;  /* 0x000000163014c981 */ /* 0x000f28000c1e1500 */
        /* <DEDUP_REMOVED lines=8> */
[----:B------:R-:W-:Y:S01]  /*4690*/  STS.U16 [R29+UR9+0x6e80], R25 ;  /* 0x006e80191d007988 */ /* 0x000fe20008000409 */
[----:B0-----:R-:W-:-:S05]  /*46a0*/  LOP3.LUT R26, R0, 0x60, RZ, 0x3c, !PT ;  /* 0x00000060001a7812 */ /* 0x001fca00078e3cff */
[----:B--2---:R-:W-:Y:S04]  /*46b0*/  STS.U16 [R26+UR9+0x300], R14 ;  /* 0x0003000e1a007988 */ /* 0x004fe80008000409 */
[----:B------:R0:W-:Y:S04]  /*46c0*/  STS.U16 [R26+UR9+0x2300], R13 ;  /* 0x0023000d1a007988 */ /* 0x0001e80008000409 */
[----:B---3--:R2:W-:Y:S04]  /*46d0*/  STS.U16 [R26+UR9+0x4300], R12 ;  /* 0x0043000c1a007988 */ /* 0x0085e80008000409 */
[----:B------:R3:W-:Y:S04]  /*46e0*/  STS.U16 [R26+UR9+0x6300], R11 ;  /* 0x0063000b1a007988 */ /* 0x0007e80008000409 */
[----:B------:R1:W-:Y:S04]  /*46f0*/  STS.U16 [R26+UR9+0x700], R10 ;  /* 0x0007000a1a007988 */ /* 0x0003e80008000409 */
[----:B------:R1:W-:Y:S01]  /*4700*/  STS.U16 [R26+UR9+0x2700], R9 ;  /* 0x002700091a007988 */ /* 0x0003e20008000409 */
[----:B0-----:R-:W-:Y:S01]  /*4710*/  LOP3.LUT R13, R0, 0x70, RZ, 0x3c, !PT ;  /* 0x00000070000d7812 */ /* 0x001fe200078e3cff */
[----:B------:R-:W-:Y:S01]  /*4720*/  IMAD R28, R148, 0x17, RZ ;  /* 0x00000017941c7824 */ /* 0x000fe200078e02ff */
[----:B------:R-:W-:Y:S01]  /*4730*/  PRMT R19, RZ, 0x7610, R19 ;  /* 0x00007610ff137816 */ /* 0x000fe20000000013 */
[----:B------:R0:W-:Y:S01]  /*4740*/  STL.64 [R1+0xf0], R36 ;  /* 0x0000f02401007387 */ /* 0x0001e20000100a00 */
[----:B------:R-:W-:Y:S01]  /*4750*/  IMAD.WIDE R40, R34, 0x2, R160 ;  /* 0x0000000222287825 */ /* 0x000fe200078e02a0 */
[----:B--2---:R-:W-:-:S02]  /*4760*/  PRMT R12, RZ, 0x7610, R12 ;  /* 0x00007610ff0c7816 */ /* 0x004fc4000000000c */
[----:B---3--:R-:W-:Y:S01]  /*4770*/  PRMT R11, RZ, 0x7610, R11 ;  /* 0x00007610ff0b7816 */ /* 0x008fe2000000000b */
[----:B------:R2:W-:Y:S01]  /*4780*/  STL.64 [R1+0xe8], R32 ;  /* 0x0000e82001007387 */ /* 0x0005e20000100a00 */
[----:B-1----:R-:W-:Y:S01]  /*4790*/  PRMT R10, RZ, 0x7610, R10 ;  /* 0x00007610ff0a7816 */ /* 0x002fe2000000000a */
[----:B------:R-:W-:Y:S01]  /*47a0*/  IMAD.WIDE R38, R28, 0x2, R162 ;  /* 0x000000021c267825 */ /* 0x000fe200078e02a2 */
[----:B------:R-:W-:Y:S01]  /*47b0*/  PRMT R9, RZ, 0x7610, R9 ;  /* 0x00007610ff097816 */ /* 0x000fe20000000009 */
[----:B------:R1:W-:Y:S02]  /*47c0*/  STL.64 [R1+0xe0], R30 ;  /* 0x0000e01e01007387 */ /* 0x0003e40000100a00 */
[C---:B0-----:R-:W-:Y:S02]  /*47d0*/  IMAD.WIDE R36, R34.reuse, 0x2, R158 ;  /* 0x0000000222247825 */ /* 0x041fe400078e029e */
[----:B------:R-:W3:Y:S02]  /*47e0*/  @!P4 LDG.E.U16 R19, desc[UR22][R40.64] ;  /* 0x000000162813c981 */ /* 0x000ee4000c1e1500 */
[----:B------:R-:W-:-:S02]  /*47f0*/  IMAD.WIDE R34, R34, 0x2, R156 ;  /* 0x0000000222227825 */ /* 0x000fc400078e029c */
[----:B------:R-:W3:Y:S02]  /*4800*/  @!P4 LDG.E.U16 R12, desc[UR22][R36.64] ;  /* 0x00000016240cc981 */ /* 0x000ee4000c1e1500 */
[C---:B--2---:R-:W-:Y:S02]  /*4810*/  IMAD.WIDE R32, R28.reuse, 0x2, R160 ;  /* 0x000000021c207825 */ /* 0x044fe400078e02a0 */
[----:B------:R-:W2:Y:S02]  /*4820*/  @!P4 LDG.E.U16 R11, desc[UR22][R34.64] ;  /* 0x00000016220bc981 */ /* 0x000ea4000c1e1500 */
[C---:B-1----:R-:W-:Y:S02]  /*4830*/  IMAD.WIDE R30, R28.reuse, 0x2, R158 ;  /* 0x000000021c1e7825 */ /* 0x042fe400078e029e */
[----:B------:R-:W2:Y:S02]  /*4840*/  @P6 LDG.E.U16 R10, desc[UR22][R38.64] ;  /* 0x00000016260a6981 */ /* 0x000ea4000c1e1500 */
[----:B------:R-:W-:-:S02]  /*4850*/  IMAD.WIDE R28, R28, 0x2, R156 ;  /* 0x000000021c1c7825 */ /* 0x000fc400078e029c */
[----:B------:R-:W2:Y:S04]  /*4860*/  @P6 LDG.E.U16 R9, desc[UR22][R32.64] ;  /* 0x0000001620096981 */ /* 0x000ea8000c1e1500 */
[----:B------:R0:W5:Y:S04]  /*4870*/  LDL.LU R144, [R1+0x36c] ;  /* 0x00036c0001907983 */ /* 0x0001680000300800 */
[----:B------:R0:W5:Y:S04]  /*4880*/  LDL.LU R145, [R1+0x368] ;  /* 0x0003680001917983 */ /* 0x0001680000300800 */
[----:B------:R0:W5:Y:S04]  /*4890*/  LDL.LU R146, [R1+0x364] ;  /* 0x0003640001927983 */ /* 0x0001680000300800 */
[----:B------:R0:W5:Y:S04]  /*48a0*/  LDL.LU R147, [R1+0x360] ;  /* 0x0003600001937983 */ /* 0x0001680000300800 */
[----:B------:R-:W2:Y:S04]  /*48b0*/  LDL R14, [R1+0x1c4] ;  /* 0x0001c400010e7983 */ /* 0x000ea80000100800 */
[----:B------:R1:W-:Y:S04]  /*48c0*/  STS.U16 [R26+UR9+0x4700], R8 ;  /* 0x004700081a007988 */ /* 0x0003e80008000409 */
[----:B------:R0:W-:Y:S01]  /*48d0*/  STS.U16 [R26+UR9+0x6700], R7 ;  /* 0x006700071a007988 */ /* 0x0001e20008000409 */
[----:B-1----:R-:W-:-:S02]  /*48e0*/  PRMT R8, RZ, 0x7610, R8 ;  /* 0x00007610ff087816 */ /* 0x002fc40000000008 */
[----:B0-----:R-:W-:-:S04]  /*48f0*/  PRMT R7, RZ, 0x7610, R7 ;  /* 0x00007610ff077816 */ /* 0x001fc80000000007 */
[----:B------:R-:W2:Y:S04]  /*4900*/  @P6 LDG.E.U16 R8, desc[UR22][R30.64] ;  /* 0x000000161e086981 */ /* 0x000ea8000c1e1500 */
[----:B------:R-:W2:Y:S04]  /*4910*/  @P6 LDG.E.U16 R7, desc[UR22][R28.64] ;  /* 0x000000161c076981 */ /* 0x000ea8000c1e1500 */
[----:B------:R0:W-:Y:S04]  /*4920*/  STS.U16 [R26+UR9+0xb00], R6 ;  /* 0x000b00061a007988 */ /* 0x0001e80008000409 */
[----:B------:R1:W-:Y:S04]  /*4930*/  STS.U16 [R26+UR9+0x2b00], R5 ;  /* 0x002b00051a007988 */ /* 0x0003e80008000409 */
[----:B------:R0:W-:Y:S04]  /*4940*/  STS.U16 [R26+UR9+0x4b00], R4 ;  /* 0x004b00041a007988 */ /* 0x0001e80008000409 */
[----:B------:R0:W-:Y:S04]  /*4950*/  STS.U16 [R26+UR9+0x6b00], R3 ;  /* 0x006b00031a007988 */ /* 0x0001e80008000409 */
[----:B------:R-:W-:Y:S04]  /*4960*/  STS.U16 [R26+UR9+0xf00], R18 ;  /* 0x000f00121a007988 */ /* 0x000fe80008000409 */
[----:B------:R-:W-:Y:S04]  /*4970*/  STS.U16 [R26+UR9+0x2f00], R17 ;  /* 0x002f00111a007988 */ /* 0x000fe80008000409 */
[----:B------:R-:W-:Y:S01]  /*4980*/  STS.U16 [R26+UR9+0x4f00], R16 ;  /* 0x004f00101a007988 */ /* 0x000fe20008000409 */
[----:B0-----:R-:W-:-:S02]  /*4990*/  PRMT R6, RZ, 0x7610, R6 ;  /* 0x00007610ff067816 */ /* 0x001fc40000000006 */
[----:B-1----:R-:W-:Y:S02]  /*49a0*/  PRMT R5, RZ, 0x7610, R5 ;  /* 0x00007610ff057816 */ /* 0x002fe40000000005 */
[----:B------:R-:W-:Y:S02]  /*49b0*/  PRMT R4, RZ, 0x7610, R4 ;  /* 0x00007610ff047816 */ /* 0x000fe40000000004 */
[----:B------:R-:W-:Y:S01]  /*49c0*/  PRMT R3, RZ, 0x7610, R3 ;  /* 0x00007610ff037816 */ /* 0x000fe20000000003 */
[----:B----4-:R-:W-:Y:S04]  /*49d0*/  STS.U16 [R26+UR9+0x6f00], R15 ;  /* 0x006f000f1a007988 */ /* 0x010fe80008000409 */
[----:B------:R-:W-:Y:S04]  /*49e0*/  STS.U16 [R13+UR9+0x380], R24 ;  /* 0x000380180d007988 */ /* 0x000fe80008000409 */
[----:B------:R-:W-:Y:S04]  /*49f0*/  STS.U16 [R13+UR9+0x2380], R23 ;  /* 0x002380170d007988 */ /* 0x000fe80008000409 */
[----:B------:R-:W-:Y:S04]  /*4a00*/  STS.U16 [R13+UR9+0x4380], R22 ;  /* 0x004380160d007988 */ /* 0x000fe80008000409 */
[----:B------:R-:W-:Y:S04]  /*4a10*/  STS.U16 [R13+UR9+0x6380], R21 ;  /* 0x006380150d007988 */ /* 0x000fe80008000409 */
[----:B------:R0:W-:Y:S02]  /*4a20*/  STS.U16 [R13+UR9+0x780], R20 ;  /* 0x000780140d007988 */ /* 0x0001e40008000409 */
[----:B0-----:R-:W-:Y:S01]  /*4a30*/  IMAD R20, R148, 0x1f, RZ ;  /* 0x0000001f94147824 */ /* 0x001fe200078e02ff */
[----:B------:R-:W0:Y:S03]  /*4a40*/  S2R R165, SR_TID.X ;  /* 0x0000000000a57919 */ /* 0x000e260000002100 */
[C---:B------:R-:W-:Y:S01]  /*4a50*/  IMAD.WIDE R26, R20.reuse, 0x2, R162 ;  /* 0x00000002141a7825 */ /* 0x040fe200078e02a2 */
[----:B------:R1:W5:Y:S03]  /*4a60*/  LDL.LU R148, [R1+0x35c] ;  /* 0x00035c0001947983 */ /* 0x0003660000300800 */
[C---:B------:R-:W-:Y:S01]  /*4a70*/  IMAD.WIDE R24, R20.reuse, 0x2, R160 ;  /* 0x0000000214187825 */ /* 0x040fe200078e02a0 */
[----:B------:R-:W4:Y:S03]  /*4a80*/  @!P1 LDG.E.U16 R6, desc[UR22][R26.64] ;  /* 0x000000161a069981 */ /* 0x000f26000c1e1500 */
[C---:B------:R-:W-:Y:S01]  /*4a90*/  IMAD.WIDE R22, R20.reuse, 0x2, R158 ;  /* 0x0000000214167825 */ /* 0x040fe200078e029e */
[----:B------:R-:W4:Y:S03]  /*4aa0*/  @!P1 LDG.E.U16 R5, desc[UR22][R24.64] ;  /* 0x0000001618059981 */ /* 0x000f26000c1e1500 */
[----:B------:R-:W-:Y:S01]  /*4ab0*/  IMAD.WIDE R20, R20, 0x2, R156 ;  /* 0x0000000214147825 */ /* 0x000fe200078e029c */
[----:B------:R-:W4:Y:S04]  /*4ac0*/  @!P1 LDG.E.U16 R4, desc[UR22][R22.64] ;  /* 0x0000001616049981 */ /* 0x000f28000c1e1500 */
[----:B------:R-:W4:Y:S01]  /*4ad0*/  @!P1 LDG.E.U16 R3, desc[UR22][R20.64] ;  /* 0x0000001614039981 */ /* 0x000f22000c1e1500 */
[----:B0-----:R-:W-:Y:S01]  /*4ae0*/  LOP3.LUT R165, R165, 0x1f, RZ, 0xc0, !PT ;  /* 0x0000001fa5a57812 */ /* 0x001fe200078ec0ff */
[----:B------:R-:W-:-:S02]  /*4af0*/  IMAD R154, R154, UR4, RZ ;  /* 0x000000049a9a7c24 */ /* 0x000fc4000f8e02ff */
[----:B------:R-:W-:Y:S01]  /*4b00*/  IMAD R2, R2, UR4, RZ ;  /* 0x0000000402027c24 */ /* 0x000fe2000f8e02ff */
[----:B---3--:R-:W-:Y:S04]  /*4b10*/  STS.U16 [R13+UR9+0x2780], R19 ;  /* 0x002780130d007988 */ /* 0x008fe80008000409 */
[----:B------:R-:W-:Y:S04]  /*4b20*/  STS.U16 [R13+UR9+0x4780], R12 ;  /* 0x0047800c0d007988 */ /* 0x000fe80008000409 */
[----:B--2---:R0:W-:Y:S04]  /*4b30*/  STS.U16 [R13+UR9+0x6780], R11 ;  /* 0x0067800b0d007988 */ /* 0x0041e80008000409 */
[----:B------:R-:W-:Y:S04]  /*4b40*/  STS.U16 [R13+UR9+0xb80], R10 ;  /* 0x000b800a0d007988 */ /* 0x000fe80008000409 */
[----:B------:R2:W-:Y:S01]  /*4b50*/  STS.U16 [R13+UR9+0x2b80], R9 ;  /* 0x002b80090d007988 */ /* 0x0005e20008000409 */
[----:B0-----:R-:W-:-:S02]  /*4b60*/  IMAD R11, R152, UR4, RZ ;  /* 0x00000004980b7c24 */ /* 0x001fc4000f8e02ff */
[----:B--2---:R-:W-:Y:S01]  /*4b70*/  IMAD R9, R150, UR4, RZ ;  /* 0x0000000496097c24 */ /* 0x004fe2000f8e02ff */
[----:B------:R0:W-:Y:S04]  /*4b80*/  STS.U16 [R13+UR9+0x4b80], R8 ;  /* 0x004b80080d007988 */ /* 0x0001e80008000409 */
[----:B------:R2:W-:Y:S01]  /*4b90*/  STS.U16 [R13+UR9+0x6b80], R7 ;  /* 0x006b80070d007988 */ /* 0x0005e20008000409 */
[----:B0-----:R-:W-:Y:S02]  /*4ba0*/  IMAD R8, R155, UR4, RZ ;  /* 0x000000049b087c24 */ /* 0x001fe4000f8e02ff */
[----:B--2---:R-:W-:Y:S02]  /*4bb0*/  IMAD R7, R149, UR4, RZ ;  /* 0x0000000495077c24 */ /* 0x004fe4000f8e02ff */
[----:B------:R1:W5:Y:S04]  /*4bc0*/  LDL.LU R149, [R1+0x358] ;  /* 0x0003580001957983 */ /* 0x0003680000300800 */
[----:B------:R1:W5:Y:S04]  /*4bd0*/  LDL.LU R150, [R1+0x354] ;  /* 0x0003540001967983 */ /* 0x0003680000300800 */
[----:B----4-:R-:W-:Y:S04]  /*4be0*/  STS.U16 [R13+UR9+0xf80], R6 ;  /* 0x000f80060d007988 */ /* 0x010fe80008000409 */
[----:B------:R0:W-:Y:S04]  /*4bf0*/  STS.U16 [R13+UR9+0x2f80], R5 ;  /* 0x002f80050d007988 */ /* 0x0001e80008000409 */
[----:B------:R-:W-:Y:S04]  /*4c00*/  STS.U16 [R13+UR9+0x4f80], R4 ;  /* 0x004f80040d007988 */ /* 0x000fe80008000409 */
[----:B------:R2:W-:Y:S01]  /*4c10*/  STS.U16 [R13+UR9+0x6f80], R3 ;  /* 0x006f80030d007988 */ /* 0x0005e20008000409 */
[----:B0-----:R-:W-:-:S02]  /*4c20*/  IMAD R5, R153, UR4, RZ ;  /* 0x0000000499057c24 */ /* 0x001fc4000f8e02ff */
[----:B--2---:R-:W-:-:S05]  /*4c30*/  IMAD R3, R165, R14, RZ ;  /* 0x0000000ea5037224 */ /* 0x004fca00078e02ff */
[----:B------:R-:W-:Y:S01]  /*4c40*/  LEA R4, P0, R3, UR14, 0x1 ;  /* 0x0000000e03047c11 */ /* 0x000fe2000f8008ff */
[----:B------:R-:W-:Y:S02]  /*4c50*/  IMAD R6, R151, UR4, RZ ;  /* 0x0000000497067c24 */ /* 0x000fe4000f8e02ff */
[----:B------:R1:W5:Y:S01]  /*4c60*/  LDL.LU R151, [R1+0x350] ;  /* 0x0003500001977983 */ /* 0x0003620000300800 */
[----:B------:R-:W-:Y:S02]  /*4c70*/  LEA.HI.X.SX32 R3, R3, UR15, 0x1, P0 ;  /* 0x0000000f03037c11 */ /* 0x000fe400080f0eff */
[-C--:B------:R-:W-:Y:S01]  /*4c80*/  LEA R14, P4, R5, R4.reuse, 0x1 ;  /* 0x00000004050e7211 */ /* 0x080fe200078808ff */
[----:B------:R-:W2:Y:S01]  /*4c90*/  LDL.LU R153, [R1+0x34c] ;  /* 0x00034c0001997983 */ /* 0x000ea20000300800 */
[-C--:B------:R-:W-:Y:S02]  /*4ca0*/  LEA R18, P0, R7, R4.reuse, 0x1 ;  /* 0x0000000407127211 */ /* 0x080fe400078008ff */
[-C--:B------:R-:W-:Y:S01]  /*4cb0*/  LEA.HI.X.SX32 R15, R5, R3.reuse, 0x1, P4 ;  /* 0x00000003050f7211 */ /* 0x080fe200020f0eff */
[----:B------:R-:W-:Y:S01]  /*4cc0*/  IMAD.MOV.U32 R5, RZ, RZ, R8 ;  /* 0x000000ffff057224 */ /* 0x000fe200078e0008 */
[----:B------:R-:W-:Y:S01]  /*4cd0*/  LEA R16, P1, R6, R4, 0x1 ;  /* 0x0000000406107211 */ /* 0x000fe200078208ff */
[----:B------:R1:W5:Y:S01]  /*4ce0*/  LDL.LU R152, [R1+0x348] ;  /* 0x0003480001987983 */ /* 0x0003620000300800 */
[----:B------:R-:W-:-:S02]  /*4cf0*/  LEA.HI.X.SX32 R19, R7, R3, 0x1, P0 ;  /* 0x0000000307137211 */ /* 0x000fc400000f0eff */
[----:B------:R-:W-:Y:S01]  /*4d00*/  LEA.HI.X.SX32 R17, R6, R3, 0x1, P1 ;  /* 0x0000000306117211 */ /* 0x000fe200008f0eff */
[----:B------:R-:W3:Y:S01]  /*4d10*/  LDL.LU R155, [R1+0x344] ;  /* 0x00034400019b7983 */ /* 0x000ee20000300800 */
[-C--:B------:R-:W-:Y:S02]  /*4d20*/  LEA R12, P6, R9, R4.reuse, 0x1 ;  /* 0x00000004090c7211 */ /* 0x080fe400078c08ff */
[-C--:B------:R-:W-:Y:S02]  /*4d30*/  LEA R10, P0, R11, R4.reuse, 0x1 ;  /* 0x000000040b0a7211 */ /* 0x080fe400078008ff */
[-C--:B------:R-:W-:Y:S02]  /*4d40*/  LEA R8, P1, R5, R4.reuse, 0x1 ;  /* 0x0000000405087211 */ /* 0x080fe400078208ff */
[-C--:B------:R-:W-:Y:S02]  /*4d50*/  LEA R6, P4, R154, R4.reuse, 0x1 ;  /* 0x000000049a067211 */ /* 0x080fe400078808ff */
[----:B------:R-:W-:Y:S01]  /*4d60*/  LEA R4, P5, R2, R4, 0x1 ;  /* 0x0000000402047211 */ /* 0x000fe200078a08ff */
[----:B------:R-:W-:-:S03]  /*4d70*/  IMAD.MOV.U32 R7, RZ, RZ, R5 ;  /* 0x000000ffff077224 */ /* 0x000fc600078e0005 */
[-C--:B------:R-:W-:Y:S01]  /*4d80*/  LEA.HI.X.SX32 R5, R2, R3.reuse, 0x1, P5 ;  /* 0x0000000302057211 */ /* 0x080fe200028f0eff */
[----:B------:R-:W-:Y:S01]  /*4d90*/  VIADD R2, R164, 0x1f ;  /* 0x0000001fa4027836 */ /* 0x000fe20000000000 */
[----:B------:R-:W-:-:S04]  /*4da0*/  LEA.HI.X.SX32 R11, R11, R3, 0x1, P0 ;  /* 0x000000030b0b7211 */ /* 0x000fc800000f0eff */
[----:B------:R-:W-:-:S04]  /*4db0*/  ISETP.GT.AND P0, PT, R2, 0x1f, PT ;  /* 0x0000001f0200780c */ /* 0x000fc80003f04270 */
[----:B------:R-:W-:Y:S02]  /*4dc0*/  ISETP.LT.AND P0, PT, R165, R164, P0 ;  /* 0x000000a4a500720c */ /* 0x000fe40000701270 */
[----:B------:R-:W-:-:S11]  /*4dd0*/  PRMT R164, RZ, 0x7610, R164 ;  /* 0x00007610ffa47816 */ /* 0x000fd600000000a4 */
[----:B------:R-:W4:Y:S01]  /*4de0*/  @P0 LDG.E.U16 R164, desc[UR22][R18.64] ;  /* 0x0000001612a40981 */ /* 0x000f22000c1e1500 */
[-C--:B------:R-:W-:Y:S02]  /*4df0*/  LEA.HI.X.SX32 R13, R9, R3.reuse, 0x1, P6 ;  /* 0x00000003090d7211 */ /* 0x080fe400030f0eff */
[-C--:B------:R-:W-:Y:S01]  /*4e00*/  LEA.HI.X.SX32 R9, R7, R3.reuse, 0x1, P1 ;  /* 0x0000000307097211 */ /* 0x080fe200008f0eff */
[----:B------:R-:W0:Y:S01]  /*4e10*/  S2R R165, SR_TID.X ;  /* 0x0000000000a57919 */ /* 0x000e220000002100 */
[----:B------:R-:W-:Y:S02]  /*4e20*/  LEA.HI.X.SX32 R7, R154, R3, 0x1, P4 ;  /* 0x000000039a077211 */ /* 0x000fe400020f0eff */
[----:B------:R-:W1:Y:S01]  /*4e30*/  S2R R3, SR_TID.X ;  /* 0x0000000000037919 */ /* 0x000e620000002100 */
[----:B------:R-:W2:Y:S01]  /*4e40*/  LDL.LU R154, [R1+0x340] ;  /* 0x00034000019a7983 */ /* 0x000ea20000300800 */
[----:B0-----:R-:W-:Y:S01]  /*4e50*/  IMAD.SHL.U32 R165, R165, 0x2, RZ ;  /* 0x00000002a5a57824 */ /* 0x001fe200078e00ff */
[----:B-1----:R-:W-:-:S04]  /*4e60*/  SHF.R.S32.HI R3, RZ, 0x6, R3 ;  /* 0x00000006ff037819 */ /* 0x002fc80000011403 */
[----:B------:R-:W-:Y:S02]  /*4e70*/  LOP3.LUT R165, R165, 0x7e, RZ, 0xc0, !PT ;  /* 0x0000007ea5a57812 */ /* 0x000fe400078ec0ff */
[----:B------:R-:W-:-:S04]  /*4e80*/  SGXT R3, R3, 0x1 ;  /* 0x000000010303781a */ /* 0x000fc80000000200 */
[--C-:B------:R-:W-:Y:S02]  /*4e90*/  LOP3.LUT R165, R165, 0x90, R3.reuse, 0x78, !PT ;  /* 0x00000090a5a57812 */ /* 0x100fe400078e7803 */
[----:B------:R-:W-:-:S06]  /*4ea0*/  PRMT R3, RZ, 0x7610, R3 ;  /* 0x00007610ff037816 */ /* 0x000fcc0000000003 */
[----:B------:R-:W3:Y:S04]  /*4eb0*/  @P0 LDG.E.U16 R3, desc[UR22][R14.64] ;  /* 0x000000160e030981 */ /* 0x000ee8000c1e1500 */
[----:B----4-:R0:W-:Y:S02]  /*4ec0*/  STS.U16 [R165+UR9+0x10000], R164 ;  /* 0x010000a4a5007988 */ /* 0x0101e40008000409 */
[----:B0-----:R-:W-:-:S06]  /*4ed0*/  PRMT R164, RZ, 0x7610, R164 ;  /* 0x00007610ffa47816 */ /* 0x001fcc00000000a4 */
[----:B------:R-:W4:Y:S01]  /*4ee0*/  @P0 LDG.E.U16 R164, desc[UR22][R8.64] ;  /* 0x0000001608a40981 */ /* 0x000f22000c1e1500 */
[----:B--2---:R-:W-:Y:S02]  /*4ef0*/  PRMT R153, RZ, 0x7610, R153 ;  /* 0x00007610ff997816 */ /* 0x004fe40000000099 */
[----:B------:R-:W-:Y:S02]  /*4f00*/  PRMT R154, RZ, 0x7610, R154 ;  /* 0x00007610ff9a7816 */ /* 0x000fe4000000009a */
[----:B---3--:R-:W-:Y:S02]  /*4f10*/  PRMT R155, RZ, 0x7610, R155 ;  /* 0x00007610ff9b7816 */ /* 0x008fe4000000009b */
[----:B------:R-:W2:Y:S04]  /*4f20*/  @P0 LDG.E.U16 R153, desc[UR22][R16.64] ;  /* 0x0000001610990981 */ /* 0x000ea8000c1e1500 */
[----:B------:R-:W3:Y:S04]  /*4f30*/  @P0 LDG.E.U16 R154, desc[UR22][R10.64] ;  /* 0x000000160a9a0981 */ /* 0x000ee8000c1e1500 */
[----:B------:R-:W2:Y:S04]  /*4f40*/  @P0 LDG.E.U16 R155, desc[UR22][R6.64] ;  /* 0x00000016069b0981 */ /* 0x000ea8000c1e1500 */
[----:B------:R0:W-:Y:S02]  /*4f50*/  STS.U16 [R165+UR9+0x10200], R3 ;  /* 0x01020003a5007988 */ /* 0x0001e40008000409 */
[----:B0-----:R-:W-:-:S06]  /*4f60*/  PRMT R3, RZ, 0x7610, R3 ;  /* 0x00007610ff037816 */ /* 0x001fcc0000000003 */
[----:B------:R-:W2:Y:S04]  /*4f70*/  @P0 LDG.E.U16 R3, desc[UR22][R4.64] ;  /* 0x0000001604030981 */ /* 0x000ea8000c1e1500 */
[----:B----4-:R0:W-:Y:S02]  /*4f80*/  STS.U16 [R165+UR9+0x10400], R164 ;  /* 0x010400a4a5007988 */ /* 0x0101e40008000409 */
[----:B0-----:R-:W-:-:S06]  /*4f90*/  PRMT R164, RZ, 0x7610, R164 ;  /* 0x00007610ffa47816 */ /* 0x001fcc00000000a4 */
[----:B------:R-:W4:Y:S01]  /*4fa0*/  @P0 LDG.E.U16 R164, desc[UR22][R12.64] ;  /* 0x000000160ca40981 */ /* 0x000f22000c1e1500 */
[----:B------:R-:W-:Y:S01]  /*4fb0*/  ISETP.LT.OR P0, PT, R2, 0x20, P2 ;  /* 0x000000200200780c */ /* 0x000fe20001701670 */
[----:B------:R-:W-:-:S04]  /*4fc0*/  UIADD3 UR4, UPT, UPT, UR9, 0x8000, URZ ;  /* 0x0000800009047890 */ /* 0x000fc8000fffe0ff */
[----:B------:R-:W-:Y:S01]  /*4fd0*/  USHF.R.U32.HI UR4, URZ, 0x4, UR4 ;  /* 0x00000004ff047899 */ /* 0x000fe20008011604 */
[----:B--2---:R0:W-:Y:S02]  /*4fe0*/  STS.U16 [R165+UR9+0x10600], R3 ;  /* 0x01060003a5007988 */ /* 0x0041e40008000409 */
[----:B0-----:R-:W-:-:S05]  /*4ff0*/  LOP3.LUT R3, R165, 0x20, RZ, 0x3c, !PT ;  /* 0x00000020a5037812 */ /* 0x001fca00078e3cff */
[----:B------:R0:W-:Y:S04]  /*5000*/  STS.U16 [R3+UR9+0x10100], R153 ;  /* 0x0101009903007988 */ /* 0x0001e80008000409 */
[----:B---3--:R1:W-:Y:S04]  /*5010*/  STS.U16 [R3+UR9+0x10300], R154 ;  /* 0x0103009a03007988 */ /* 0x0083e80008000409 */
[----:B------:R2:W-:Y:S04]  /*5020*/  STS.U16 [R3+UR9+0x10500], R155 ;  /* 0x0105009b03007988 */ /* 0x0005e80008000409 */
[----:B0-----:R0:W5:Y:S04]  /*5030*/  LDL.LU R153, [R1+0x33c] ;  /* 0x00033c0001997983 */ /* 0x0011680000300800 */
[----:B-1----:R0:W5:Y:S04]  /*5040*/  LDL.LU R154, [R1+0x338] ;  /* 0x00033800019a7983 */ /* 0x0021680000300800 */
[----:B--2---:R0:W5:Y:S01]  /*5050*/  LDL.LU R155, [R1+0x334] ;  /* 0x00033400019b7983 */ /* 0x0041620000300800 */
[----:B------:R-:W-:-:S04]  /*5060*/  USGXT.U32 UR16, UR4, 0xe ;  /* 0x0000000e0410789a */ /* 0x000fc80008000000 */
[----:B------:R-:W-:Y:S01]  /*5070*/  UIADD3 UR18, UP1, UPT, UR16, 0x1000080, URZ ;  /* 0x0100008010127890 */ /* 0x000fe2000ff3e0ff */
[----:B------:R-:W-:-:S03]  /*5080*/  UMOV UR4, URZ ;  /* 0x000000ff00047c82 */ /* 0x000fc60008000000 */
[----:B------:R-:W-:Y:S01]  /*5090*/  UIADD3.X UR19, UPT, UPT, UR4, 0x40004040, URZ, UP1, !UPT ;  /* 0x4000404004137890 */ /* 0x000fe20008ffe4ff */
[----:B----4-:R1:W-:Y:S01]  /*50a0*/  STS.U16 [R3+UR9+0x10700], R164 ;  /* 0x010700a403007988 */ /* 0x0103e20008000409 */
[----:B------:R2:W-:Y:S06]  /*50b0*/  MEMBAR.ALL.CTA ;  /* 0x0000000000007992 */ /* 0x0005ec0000008000 */
[----:B--2---:R-:W2:Y:S01]  /*50c0*/  FENCE.VIEW.ASYNC.S ;  /* 0x00000000000073c6 */ /* 0x004ea20000000000 */
[----:B-1----:R-:W-:-:S04]  /*50d0*/  SHF.R.S32.HI R3, RZ, 0x1f, R2 ;  /* 0x0000001fff037819 */ /* 0x002fc80000011402 */
[----:B------:R-:W-:Y:S02]  /*50e0*/  LEA.HI R3, R3, R2, RZ, 0x5 ;  /* 0x0000000203037211 */ /* 0x000fe400078f28ff */
[----:B------:R0:W5:Y:S02]  /*50f0*/  LDL.LU R2, [R1+0x330] ;  /* 0x0003300001027983 */ /* 0x0001640000300800 */
[----:B------:R-:W-:-:S04]  /*5100*/  SHF.R.S32.HI R3, RZ, 0x5, R3 ;  /* 0x00000005ff037819 */ /* 0x000fc80000011403 */
[----:B------:R-:W-:-:S05]  /*5110*/  VIMNMX R3, PT, PT, R3, 0x1, !PT ;  /* 0x0000000103037848 */ /* 0x000fca0007fe0100 */
[----:B------:R-:W-:-:S05]  /*5120*/  VIADD R164, R3, 0xffffffff ;  /* 0xffffffff03a47836 */ /* 0x000fca0000000000 */
[----:B------:R0:W-:Y:S01]  /*5130*/  STL [R1+0x1c8], R164 ;  /* 0x0001c8a401007387 */ /* 0x0001e20000100800 */
[----:B--2---:R-:W-:Y:S01]  /*5140*/  BAR.SYNC.DEFER_BLOCKING 0x0 ;  /* 0x0000000000007b1d */ /* 0x004fe20000010000 */
[----:B------:R-:W-:-:S05]  /*5150*/  ISETP.NE.U32.AND P1, PT, R164, RZ, PT ;  /* 0x000000ffa400720c */ /* 0x000fca0003f25070 */
[----:B------:R-:W-:Y:S08]  /*5160*/  @P0 BRA `(.L_x_6) ;  /* 0x0000000000e00947 */ /* 0x000ff00003800000 */
[----:B------:R-:W-:Y:S02]  /*5170*/  USHF.R.U32.HI UR12, URZ, 0x4, UR9 ;  /* 0x00000004ff0c7899 */ /* 0x000fe40008011609 */
[----:B------:R-:W-:Y:S02]  /*5180*/  UIADD3 UR5, UPT, UPT, UR9, 0x10000, URZ ;  /* 0x0001000009057890 */ /* 0x000fe4000fffe0ff */
[----:B------:R-:W-:Y:S02]  /*5190*/  USGXT.U32 UR12, UR12, 0xe ;  /* 0x0000000e0c0c789a */ /* 0x000fe40008000000 */
[----:B------:R-:W-:Y:S02]  /*51a0*/  USHF.R.U32.HI UR5, URZ, 0x4, UR5 ;  /* 0x00000004ff057899 */ /* 0x000fe40008011605 */
[----:B------:R-:W-:Y:S01]  /*51b0*/  UIADD3 UR38, UP1, UPT, UR12, 0x1000080, URZ ;  /* 0x010000800c267890 */ /* 0x000fe2000ff3e0ff */
[----:B------:R-:W-:Y:S01]  /*51c0*/  UMOV UR4, URZ ;  /* 0x000000ff00047c82 */ /* 0x000fe20008000000 */
[----:B------:R-:W-:-:S02]  /*51d0*/  USGXT.U32 UR6, UR5, 0xe ;  /* 0x0000000e0506789a */ /* 0x000fc40008000000 */
[----:B------:R-:W-:Y:S01]  /*51e0*/  UIADD3.X UR39, UPT, UPT, UR4, 0x40004040, URZ, UP1, !UPT ;  /* 0x4000404004277890 */ /* 0x000fe20008ffe4ff */
[----:B------:R-:W-:Y:S02]  /*51f0*/  UMOV UR5, URZ ;  /* 0x000000ff00057c82 */ /* 0x000fe40008000000 */
[----:B------:R-:W-:Y:S01]  /*5200*/  UMOV UR4, UR11 ;  /* 0x0000000b00047c82 */ /* 0x000fe20008000000 */
[----:B------:R-:W-:Y:S01]  /*5210*/  UMOV UR14, 0xfffffffe ;  /* 0xfffffffe000e7882 */ /* 0x000fe20000000000 */
[----:B------:R-:W-:Y:S01]  /*5220*/  UMOV UR15, 0x7fffbfdf ;  /* 0x7fffbfdf000f7882 */ /* 0x000fe20000000000 */
[----:B------:R-:W-:Y:S01]  /*5230*/  UMOV UR7, URZ ;  /* 0x000000ff00077c82 */ /* 0x000fe20008000000 */
[----:B------:R-:W-:Y:S01]  /*5240*/  UMOV UR17, UR4 ;  /* 0x0000000400117c82 */ /* 0x000fe20008000000 */
[----:B------:R-:W-:Y:S02]  /*5250*/  ULOP3.LUT UR12, UR12, 0x1000000, URZ, 0xfc, !UPT ;  /* 0x010000000c0c7892 */ /* 0x000fe4000f8efcff */
[----:B------:R-:W-:-:S02]  /*5260*/  UIADD3.64 UR4, UPT, UPT, UR6, -UR14, URZ ;  /* 0x8000000e06047297 */ /* 0x000fc4000fffe0ff */
[----:B------:R-:W-:Y:S02]  /*5270*/  UIADD3 UR40, UPT, UPT, UR8, 0x20, URZ ;  /* 0x0000002008287890 */ /* 0x000fe4000fffe0ff */
[----:B------:R-:W-:Y:S02]  /*5280*/  UIADD3.64 UR14, UPT, UPT, UR38, 0x180, URZ ;  /* 0x00000180260e7897 */ /* 0x000fe4000fffe0ff */
[----:B------:R-:W-:Y:S02]  /*5290*/  UIADD3 UR51, UPT, UPT, UR8, 0x20, URZ ;  /* 0x0000002008337890 */ /* 0x000fe4000fffe0ff */
[----:B------:R-:W-:Y:S02]  /*52a0*/  UIADD3.64 UR42, UPT, UPT, UR38, 0x200, URZ ;  /* 0x00000200262a7897 */ /* 0x000fe4000fffe0ff */
[----:B------:R-:W-:Y:S02]  /*52b0*/  UIADD3 UR41, UPT, UPT, UR8, 0x40, URZ ;  /* 0x0000004008297890 */ /* 0x000fe4000fffe0ff */
[----:B------:R-:W-:-:S02]  /*52c0*/  UIADD3.64 UR44, UPT, UPT, UR38, 0x380, URZ ;  /* 0x00000380262c7897 */ /* 0x000fc4000fffe0ff */
[----:B------:R-:W-:Y:S02]  /*52d0*/  UIADD3 UR54, UPT, UPT, UR8, 0x40, URZ ;  /* 0x0000004008367890 */ /* 0x000fe4000fffe0ff */
[----:B------:R-:W-:Y:S02]  /*52e0*/  UIADD3.64 UR46, UPT, UPT, UR38, 0x400, URZ ;  /* 0x00000400262e7897 */ /* 0x000fe4000fffe0ff */
[----:B------:R-:W-:Y:S02]  /*52f0*/  UIADD3 UR50, UPT, UPT, UR8, 0x60, URZ ;  /* 0x0000006008327890 */ /* 0x000fe4000fffe0ff */
[----:B------:R-:W-:Y:S01]  /*5300*/  UIADD3.64 UR48, UPT, UPT, UR38, 0x580, URZ ;  /* 0x0000058026307897 */ /* 0x000fe2000fffe0ff */
[----:B------:R-:W-:Y:S01]  /*5310*/  UMOV UR24, 0x0 ;  /* 0x0000000000187882 */ /* 0x000fe20000000000 */
[----:B------:R-:W-:Y:S01]  /*5320*/  UMOV UR25, 0x8088010 ;  /* 0x0808801000197882 */ /* 0x000fe20000000000 */
[----:B------:R-:W-:Y:S01]  /*5330*/  UIADD3 UR55, UPT, UPT, UR8, 0x60, URZ ;  /* 0x0000006008377890 */ /* 0x000fe2000fffe0ff */
[----:B------:R-:W-:Y:S01]  /*5340*/  UMOV UR7, 0x80004020 ;  /* 0x8000402000077882 */ /* 0x000fe20000000000 */
[----:B------:R-:W-:Y:S01]  /*5350*/  UIADD3.64 UR52, UPT, UPT, UR38, 0x600, URZ ;  /* 0x0000060026347897 */ /* 0x000fe2000fffe0ff */
[----:B------:R-:W-:Y:S01]  /*5360*/  UMOV UR13, 0x40004040 ;  /* 0x40004040000d7882 */ /* 0x000fe20000000000 */
[----:B------:R-:W-:Y:S01]  /*5370*/  UMOV UR26, 0x0 ;  /* 0x00000000001a7882 */ /* 0x000fe20000000000 */
[----:B------:R-:W-:Y:S01]  /*5380*/  UMOV UR27, 0x8088010 ;  /* 0x08088010001b7882 */ /* 0x000fe20000000000 */
[----:B------:R-:W-:Y:S01]  /*5390*/  UMOV UR32, 0x0 ;  /* 0x0000000000207882 */ /* 0x000fe20000000000 */
[----:B------:R-:W-:Y:S01]  /*53a0*/  UMOV UR33, 0x8088010 ;  /* 0x0808801000217882 */ /* 0x000fe20000000000 */
[----:B------:R1:W-:Y:S01]  /*53b0*/  UTCHMMA gdesc[UR12], gdesc[UR6], tmem[UR8], tmem[UR24], idesc[UR25], !UPT ;  /* 0x00ff18060c0075ea */ /* 0x0003e2000f800008 */
[----:B------:R-:W-:Y:S01]  /*53c0*/  UMOV UR20, 0x0 ;  /* 0x0000000000147882 */ /* 0x000fe20000000000 */
[----:B------:R-:W-:Y:S01]  /*53d0*/  UMOV UR21, 0x8088010 ;  /* 0x0808801000157882 */ /* 0x000fe20000000000 */
[----:B------:R1:W-:Y:S01]  /*53e0*/  UTCHMMA gdesc[UR38], gdesc[UR4], tmem[UR8], tmem[UR26], idesc[UR27], UPT ;  /* 0x00ff1a04260075ea */ /* 0x0003e2000b800008 */
        /* <DEDUP_REMOVED lines=12> */
[----:B------:R1:W-:Y:S01]  /*54b0*/  UTCHMMA gdesc[UR48], gdesc[UR6], tmem[UR50], tmem[UR34], idesc[UR35], !UPT ;  /* 0x00ff2206300075ea */ /* 0x0003e2000f800032 */
[----:B------:R1:W-:Y:S01]  /*54c0*/  UTCHMMA gdesc[UR52], gdesc[UR4], tmem[UR55], tmem[UR36], idesc[UR37], UPT ;  /* 0x00ff2404340075ea */ /* 0x0003e2000b800037 */
[----:B------:R1:W-:Y:S01]  /*54d0*/  UTCBAR [UR17], URZ ;  /* 0x000000ff110073e9 */ /* 0x0003e200080000ff */
[----:B------:R-:W-:Y:S01]  /*54e0*/  NOP ;  /* 0x0000000000007918 */ /* 0x000fe20000000000 */
.L_x_6:
[----:B------:R-:W2:Y:S04]  /*54f0*/  LDL.LU R3, [R1+0x1c0] ;  /* 0x0001c00001037983 */ /* 0x000ea80000300800 */
[----:B0-----:R-:W3:Y:S01]  /*5500*/  LDL.LU R164, [R1+0x1c4] ;  /* 0x0001c40001a47983 */ /* 0x001ee20000300800 */
[----:B-1----:R-:W-:Y:S01]  /*5510*/  UMOV UR4, URZ ;  /* 0x000000ff00047c82 */ /* 0x002fe20008000000 */
[----:B------:R-:W-:Y:S01]  /*5520*/  UMOV UR12, UR18 ;  /* 0x00000012000c7c82 */ /* 0x000fe20008000000 */
[----:B------:R-:W-:Y:S01]  /*5530*/  UMOV UR13, UR19 ;  /* 0x00000013000d7c82 */ /* 0x000fe20008000000 */
[----:B--2---:R-:W-:Y:S02]  /*5540*/  IMAD.SHL.U32 R3, R3, 0x20, RZ ;  /* 0x0000002003037824 */ /* 0x004fe400078e00ff */
[----:B---3--:R-:W-:Y:S01]  /*5550*/  IMAD.SHL.U32 R164, R164, 0x20, RZ ;  /* 0x00000020a4a47824 */ /* 0x008fe200078e00ff */
[----:B------:R-:W-:Y:S06]  /*5560*/  @!P1 BRA `(.L_x_7) ;  /* 0x0000005400789947 */ /* 0x000fec0003800000 */
[----:B------:R0:W-:Y:S01]  /*5570*/  STL [R1+0x330], R0 ;  /* 0x0003300001007387 */ /* 0x0001e20000100800 */
[----:B------:R-:W-:Y:S01]  /*5580*/  UIADD3 UR5, UPT, UPT, UR9, 0x10800, URZ ;  /* 0x0001080009057890 */ /* 0x000fe2000fffe0ff */
[----:B------:R-:W-:Y:S01]  /*5590*/  UMOV UR14, 0xfffffffe ;  /* 0xfffffffe000e7882 */ /* 0x000fe20000000000 */
[----:B------:R-:W-:Y:S02]  /*55a0*/  UMOV UR15, 0x7fffbfdf ;  /* 0x7fffbfdf000f7882 */ /* 0x000fe40000000000 */
[----:B------:R-:W-:Y:S01]  /*55b0*/  USHF.R.U32.HI UR5, URZ, 0x4, UR5 ;  /* 0x00000004ff057899 */ /* 0x000fe20008011605 */
[----:B------:R-:W-:Y:S01]  /*55c0*/  UMOV UR7, URZ ;  /* 0x000000ff00077c82 */ /* 0x000fe20008000000 */
[----:B------:R-:W-:Y:S01]  /*55d0*/  ULOP3.LUT UR18, UR16, 0x1000000, URZ, 0xfc, !UPT ;  /* 0x0100000010127892 */ /* 0x000fe2000f8efcff */
[----:B0-----:R-:W2:Y:S01]  /*55e0*/  LDL.LU R0, [R1+0x1c8] ;  /* 0x0001c80001007983 */ /* 0x001ea20000300800 */
[----:B------:R-:W-:Y:S02]  /*55f0*/  USGXT.U32 UR6, UR5, 0xe ;  /* 0x0000000e0506789a */ /* 0x000fe40008000000 */
[----:B------:R-:W-:-:S02]  /*5600*/  UIADD3.64 UR26, UPT, UPT, UR12, 0x180, URZ ;  /* 0x000001800c1a7897 */ /* 0x000fc4000fffe0ff */
[----:B------:R-:W-:Y:S02]  /*5610*/  UIADD3.64 UR28, UPT, UPT, UR12, 0x200, URZ ;  /* 0x000002000c1c7897 */ /* 0x000fe4000fffe0ff */
[----:B------:R-:W-:Y:S02]  /*5620*/  UIADD3.64 UR30, UPT, UPT, UR12, 0x380, URZ ;  /* 0x000003800c1e7897 */ /* 0x000fe4000fffe0ff */
[----:B------:R-:W-:Y:S02]  /*5630*/  UIADD3.64 UR32, UPT, UPT, UR12, 0x400, URZ ;  /* 0x000004000c207897 */ /* 0x000fe4000fffe0ff */
[----:B------:R-:W-:Y:S02]  /*5640*/  UIADD3.64 UR34, UPT, UPT, UR12, 0x580, URZ ;  /* 0x000005800c227897 */ /* 0x000fe4000fffe0ff */
[----:B------:R-:W-:Y:S02]  /*5650*/  UIADD3.64 UR36, UPT, UPT, UR12, 0x600, URZ ;  /* 0x000006000c247897 */ /* 0x000fe4000fffe0ff */
[----:B------:R-:W-:Y:S01]  /*5660*/  UIADD3.64 UR14, UPT, UPT, UR6, -UR14, URZ ;  /* 0x8000000e060e7297 */ /* 0x000fe2000fffe0ff */
[----:B--2---:R0:W-:Y:S04]  /*5670*/  STL [R1+0x1c0], R0 ;  /* 0x0001c00001007387 */ /* 0x0041e80000100800 */
[----:B0-----:R0:W5:Y:S01]  /*5680*/  LDL.LU R0, [R1+0x330] ;  /* 0x0003300001007983 */ /* 0x0011620000300800 */
[----:B------:R-:W-:Y:S01]  /*5690*/  UMOV UR24, 0x1 ;  /* 0x0000000100187882 */ /* 0x000fe20000000000 */
[----:B------:R-:W-:Y:S01]  /*56a0*/  UMOV UR5, URZ ;  /* 0x000000ff00057c82 */ /* 0x000fe20008000000 */
[----:B------:R-:W-:Y:S01]  /*56b0*/  UMOV UR16, UR6 ;  /* 0x0000000600107c82 */ /* 0x000fe20008000000 */
[----:B------:R-:W-:-:S05]  /*56c0*/  UMOV UR17, 0x80004020 ;  /* 0x8000402000117882 */ /* 0x000fca0000000000 */
.L_x_10:
[----:B-----5:R1:W-:Y:S01]  /*56d0*/  STL [R1+0x334], R2 ;  /* 0x0003340201007387 */ /* 0x0203e20000100800 */
[----:B------:R-:W-:Y:S01]  /*56e0*/  USHF.L.U32 UR4, UR4, 0x1f, URZ ;  /* 0x0000001f04047899 */ /* 0x000fe200080006ff */
[----:B------:R-:W-:Y:S02]  /*56f0*/  IMAD.WIDE R20, R3, 0x2, R20 ;  /* 0x0000000203147825 */ /* 0x000fe400078e0214 */
[----:B------:R2:W-:Y:S01]  /*5700*/  STL [R1+0x330], R0 ;  /* 0x0003300001007387 */ /* 0x0005e20000100800 */
[----:B-1----:R-:W1:Y:S02]  /*5710*/  S2R R2, SR_TID.X ;  /* 0x0000000000027919 */ /* 0x002e640000002100 */
[----:B--2---:R-:W-:-:S04]  /*5720*/  IMAD.U32 R0, RZ, RZ, UR4 ;  /* 0x00000004ff007e24 */ /* 0x004fc8000f8e00ff */
[----:B------:R1:W2:Y:S01]  /*5730*/  SYNCS.PHASECHK.TRANS64.TRYWAIT P0, [UR11], R0 ;  /* 0x00000000ff0075a7 */ /* 0x0002a2000800110b */
[----:B------:R1:W-:Y:S02]  /*5740*/  STL [R1+0x1c8], R0 ;  /* 0x0001c80001007387 */ /* 0x0003e40000100800 */
[----:B-1----:R-:W-:Y:S01]  /*5750*/  IMAD.SHL.U32 R0, R2, 0x2, RZ ;  /* 0x0000000202007824 */ /* 0x002fe200078e00ff */
[----:B------:R-:W-:-:S04]  /*5760*/  SHF.R.S32.HI R2, RZ, 0x6, R2 ;  /* 0x00000006ff027819 */ /* 0x000fc80000011402 */
[----:B------:R-:W-:Y:S02]  /*5770*/  LOP3.LUT R0, R0, 0x7e, RZ, 0xc0, !PT ;  /* 0x0000007e00007812 */ /* 0x000fe400078ec0ff */
[----:B------:R-:W-:-:S04]  /*5780*/  SGXT R2, R2, 0x1 ;  /* 0x000000010202781a */ /* 0x000fc80000000200 */
[----:B------:R-:W-:Y:S02]  /*5790*/  LOP3.LUT R0, R0, 0x90, R2, 0x78, !PT ;  /* 0x0000009000007812 */ /* 0x000fe400078e7802 */
[----:B------:R1:W5:Y:S04]  /*57a0*/  LDL.LU R2, [R1+0x334] ;  /* 0x0003340001027983 */ /* 0x0003680000300800 */
[----:B------:R1:W5:Y:S01]  /*57b0*/  LDL.LU R0, [R1+0x330] ;  /* 0x0003300001007983 */ /* 0x0003620000300800 */
[----:B--2-4-:R-:W-:Y:S05]  /*57c0*/  @!P0 BRA `(.L_x_8) ;  /* 0x0000007c009c8947 */ /* 0x014fea0003800000 */
.L_x_16:
[----:B------:R-:W-:Y:S04]  /*57d0*/  STL [R1+0x4b0], R20 ;  /* 0x0004b01401007387 */ /* 0x000fe80000100800 */
        /* <DEDUP_REMOVED lines=15> */
[----:B-----5:R-:W-:Y:S04]  /*58d0*/  STL [R1+0x4a8], R0 ;  /* 0x0004a80001007387 */ /* 0x020fe80000100800 */
        /* <DEDUP_REMOVED lines=10> */
[----:B------:R2:W-:Y:S04]  /*5980*/  STL.64 [R1+0x4f8], R4 ;  /* 0x0004f80401007387 */ /* 0x0005e80000100a00 */
[----:B--2---:R-:W2:Y:S04]  /*5990*/  LDL.LU.64 R4, [R1+0x20] ;  /* 0x0000200001047983 */ /* 0x004ea80000300a00 */
[----:B------:R-:W-:Y:S04]  /*59a0*/  STL [R1+0x49c], R164 ;  /* 0x00049ca401007387 */ /* 0x000fe80000100800 */
[----:B------:R-:W-:Y:S04]  /*59b0*/  STL [R1+0x4d0], R164 ;  /* 0x0004d0a401007387 */ /* 0x000fe80000100800 */
[----:B------:R-:W-:Y:S04]  /*59c0*/  STL [R1+0x520], R164 ;  /* 0x000520a401007387 */ /* 0x000fe80000100800 */
[----:B------:R-:W-:Y:S04]  /*59d0*/  STL [R1+0x498], R6 ;  /* 0x0004980601007387 */ /* 0x000fe80000100800 */
[----:B------:R-:W-:Y:S04]  /*59e0*/  STL [R1+0x494], R7 ;  /* 0x0004940701007387 */ /* 0x000fe80000100800 */
[----:B------:R3:W-:Y:S04]  /*59f0*/  STL.64 [R1+0x4b8], R6 ;  /* 0x0004b80601007387 */ /* 0x0007e80000100a00 */
[----:B---3--:R-:W3:Y:S04]  /*5a00*/  LDL.LU.64 R6, [R1] ;  /* 0x0000000001067983 */ /* 0x008ee80000300a00 */
[----:B------:R-:W-:Y:S04]  /*5a10*/  STL [R1+0x490], R8 ;  /* 0x0004900801007387 */ /* 0x000fe80000100800 */
[----:B------:R-:W-:Y:S04]  /*5a20*/  STL [R1+0x48c], R9 ;  /* 0x00048c0901007387 */ /* 0x000fe80000100800 */
[----:B------:R4:W-:Y:S04]  /*5a30*/  STL.64 [R1+0x4c8], R8 ;  /* 0x0004c80801007387 */ /* 0x0009e80000100a00 */
[----:B----4-:R-:W4:Y:S04]  /*5a40*/  LDL.LU.64 R8, [R1+0x8] ;  /* 0x0000080001087983 */ /* 0x010f280000300a00 */
[----:B------:R-:W-:Y:S04]  /*5a50*/  STL [R1+0x488], R10 ;  /* 0x0004880a01007387 */ /* 0x000fe80000100800 */
[----:B------:R-:W-:Y:S04]  /*5a60*/  STL [R1+0x484], R11 ;  /* 0x0004840b01007387 */ /* 0x000fe80000100800 */
[----:B------:R0:W-:Y:S04]  /*5a70*/  STL.64 [R1+0x4d8], R10 ;  /* 0x0004d80a01007387 */ /* 0x0001e80000100a00 */
[----:B0-----:R-:W2:Y:S04]  /*5a80*/  LDL.LU.64 R10, [R1+0x10] ;  /* 0x00001000010a7983 */ /* 0x001ea80000300a00 */
[----:B------:R-:W-:Y:S04]  /*5a90*/  STL [R1+0x480], R14 ;  /* 0x0004800e01007387 */ /* 0x000fe80000100800 */
[----:B------:R-:W-:Y:S04]  /*5aa0*/  STL [R1+0x4e0], R14 ;  /* 0x0004e00e01007387 */ /* 0x000fe80000100800 */
[----:B------:R-:W-:Y:S04]  /*5ab0*/  STL [R1+0x47c], R15 ;  /* 0x00047c0f01007387 */ /* 0x000fe80000100800 */
[----:B------:R0:W-:Y:S01]  /*5ac0*/  STL.64 [R1+0x508], R14 ;  /* 0x0005080e01007387 */ /* 0x0001e20000100a00 */
[----:B------:R-:W-:-:S03]  /*5ad0*/  IMAD.WIDE R22, R3, 0x2, R22 ;  /* 0x0000000203167825 */ /* 0x000fc600078e0216 */
[----:B0-----:R-:W2:Y:S04]  /*5ae0*/  LDL.LU.64 R14, [R1+0x28] ;  /* 0x00002800010e7983 */ /* 0x001ea80000300a00 */
        /* <DEDUP_REMOVED lines=12> */
[----:B------:R-:W-:Y:S04]  /*5bb0*/  STL [R1+0x354], R165 ;  /* 0x000354a501007387 */ /* 0x000fe80000100800 */
[----:B------:R-:W-:Y:S04]  /*5bc0*/  STL [R1+0x530], R165 ;  /* 0x000530a501007387 */ /* 0x000fe80000100800 */
[----:B------:R0:W-:Y:S01]  /*5bd0*/  STL.64 [R1+0x578], R164 ;  /* 0x000578a401007387 */ /* 0x0001e20000100a00 */
[----:B------:R-:W-:-:S04]  /*5be0*/  IMAD.WIDE R42, R3, 0x2, R42 ;  /* 0x00000002032a7825 */ /* 0x000fc800078e022a */
[C---:B------:R-:W-:Y:S01]  /*5bf0*/  IMAD.WIDE R44, R3.reuse, 0x2, R44 ;  /* 0x00000002032c7825 */ /* 0x040fe200078e022c */
[----:B0-----:R-:W2:Y:S04]  /*5c00*/  LDL.LU.64 R164, [R1+0x60] ;  /* 0x0000600001a47983 */ /* 0x001ea80000300a00 */
[----:B------:R0:W-:Y:S01]  /*5c10*/  STL.64 [R1+0x528], R22 ;  /* 0x0005281601007387 */ /* 0x0001e20000100a00 */
[----:B------:R-:W-:-:S03]  /*5c20*/  IMAD.WIDE R46, R3, 0x2, R46 ;  /* 0x00000002032e7825 */ /* 0x000fc600078e022e */
[----:B0-----:R-:W2:Y:S04]  /*5c30*/  LDL.LU.64 R22, [R1+0x38] ;  /* 0x0000380001167983 */ /* 0x001ea80000300a00 */
        /* <DEDUP_REMOVED lines=151> */
[----:B------:R-:W-:-:S04]  /*65b0*/  IMAD.WIDE R100, R3, 0x2, R100 ;  /* 0x0000000203647825 */ /* 0x000fc800078e0264 */
[C---:B------:R-:W-:Y:S01]  /*65c0*/  IMAD.WIDE R102, R3.reuse, 0x2, R102 ;  /* 0x0000000203667825 */ /* 0x040fe200078e0266 */
[----:B0-----:R-:W2:Y:S04]  /*65d0*/  LDL.LU.64 R74, [R1+0x1a8] ;  /* 0x0001a800014a7983 */ /* 0x001ea80000300a00 */
[----:B------:R0:W-:Y:S04]  /*65e0*/  STL.64 [R1+0x7c8], R82 ;  /* 0x0007c85201007387 */ /* 0x0001e80000100a00 */
[----:B0-----:R-:W2:Y:S04]  /*65f0*/  LDL.LU.64 R82, [R1+0x188] ;  /* 0x0001880001527983 */ /* 0x001ea80000300a00 */
[----:B------:R0:W-:Y:S04]  /*6600*/  STL.64 [R1+0x7d8], R84 ;  /* 0x0007d85401007387 */ /* 0x0001e80000100a00 */
[----:B0-----:R-:W2:Y:S04]  /*6610*/  LDL.LU.64 R84, [R1+0x190] ;  /* 0x0001900001547983 */ /* 0x001ea80000300a00 */
[----:B------:R-:W-:Y:S04]  /*6620*/  STL [R1+0x7e0], R87 ;  /* 0x0007e05701007387 */ /* 0x000fe80000100800 */
[----:B------:R0:W-:Y:S04]  /*6630*/  STL.64 [R1+0x818], R86 ;  /* 0x0008185601007387 */ /* 0x0001e80000100a00 */
[----:B0-----:R-:W2:Y:S04]  /*6640*/  LDL.LU.64 R86, [R1+0x1b0] ;  /* 0x0001b00001567983 */ /* 0x001ea80000300a00 */
[----:B------:R0:W-:Y:S04]  /*6650*/  STL.64 [R1+0x7e8], R90 ;  /* 0x0007e85a01007387 */ /* 0x0001e80000100a00 */
[----:B0-----:R-:W2:Y:S04]  /*6660*/  LDL.LU.64 R90, [R1+0x198] ;  /* 0x00019800015a7983 */ /* 0x001ea80000300a00 */
[----:B------:R-:W-:Y:S04]  /*6670*/  STL [R1+0x830], R100 ;  /* 0x0008306401007387 */ /* 0x000fe80000100800 */
[----:B------:R-:W-:Y:S04]  /*6680*/  STL [R1+0x820], R101 ;  /* 0x0008206501007387 */ /* 0x000fe80000100800 */
[----:B------:R0:W-:Y:S04]  /*6690*/  STL.64 [R1+0x828], R102 ;  /* 0x0008286601007387 */ /* 0x0001e80000100a00 */
[----:B0-----:R-:W2:Y:S01]  /*66a0*/  LDL.LU.64 R102, [R1+0x1b8] ;  /* 0x0001b80001667983 */ /* 0x001ea20000300a00 */
[C---:B------:R-:W-:Y:S01]  /*66b0*/  ISETP.GT.AND P4, PT, R2.reuse, RZ, PT ;  /* 0x000000ff0200720c */ /* 0x040fe20003f84270 */
[----:B------:R-:W-:Y:S01]  /*66c0*/  IMAD.WIDE R104, R3, 0x2, R104 ;  /* 0x0000000203687825 */ /* 0x000fe200078e0268 */
[----:B------:R-:W-:-:S03]  /*66d0*/  ISETP.GT.AND P5, PT, R2, 0x1, PT ;  /* 0x000000010200780c */ /* 0x000fc60003fa4270 */
[C---:B------:R-:W-:Y:S01]  /*66e0*/  IMAD.WIDE R158, R3.reuse, 0x2, R158 ;  /* 0x00000002039e7825 */ /* 0x040fe200078e029e */
[----:B------:R0:W-:Y:S01]  /*66f0*/  STL [R1+0x834], R105 ;  /* 0x0008346901007387 */ /* 0x0001e20000100800 */
[----:B------:R-:W-:Y:S02]  /*6700*/  PRMT R100, RZ, 0x7610, R100 ;  /* 0x00007610ff647816 */ /* 0x000fe40000000064 */
[C---:B------:R-:W-:Y:S01]  /*6710*/  IMAD.WIDE R156, R3.reuse, 0x2, R156 ;  /* 0x00000002039c7825 */ /* 0x040fe200078e029c */
[----:B------:R-:W-:Y:S02]  /*6720*/  PRMT R101, RZ, 0x7610, R101 ;  /* 0x00007610ff657816 */ /* 0x000fe40000000065 */
[----:B------:R-:W-:Y:S01]  /*6730*/  PRMT R0, RZ, 0x7610, R0 ;  /* 0x00007610ff007816 */ /* 0x000fe20000000000 */
[----:B---3--:R-:W-:Y:S01]  /*6740*/  IMAD.WIDE R6, R3, 0x2, R6 ;  /* 0x0000000203067825 */ /* 0x008fe200078e0206 */
[----:B------:R-:W3:Y:S01]  /*6750*/  @P4 LDG.E.U16 R100, desc[UR22][R156.64] ;  /* 0x000000169c644981 */ /* 0x000ee2000c1e1500 */
[----:B------:R-:W-:-:S02]  /*6760*/  PRMT R21, RZ, 0x7610, R21 ;  /* 0x00007610ff157816 */ /* 0x000fc40000000015 */
[----:B0-----:R-:W-:Y:S01]  /*6770*/  PRMT R105, RZ, 0x7610, R105 ;  /* 0x00007610ff697816 */ /* 0x001fe20000000069 */
[C---:B----4-:R-:W-:Y:S01]  /*6780*/  IMAD.WIDE R8, R3.reuse, 0x2, R8 ;  /* 0x0000000203087825 */ /* 0x050fe200078e0208 */
[----:B------:R-:W-:Y:S03]  /*6790*/  STL.64 [R1], R6 ;  /* 0x0000000601007387 */ /* 0x000fe60000100a00 */
[C---:B------:R-:W-:Y:S01]  /*67a0*/  IMAD.WIDE R162, R3.reuse, 0x2, R162 ;  /* 0x0000000203a27825 */ /* 0x040fe200078e02a2 */
[----:B------:R-:W4:Y:S03]  /*67b0*/  @P4 LDG.E.U16 R105, desc[UR22][R158.64] ;  /* 0x000000169e694981 */ /* 0x000f26000c1e1500 */
[----:B------:R-:W-:Y:S01]  /*67c0*/  IMAD.WIDE R160, R3, 0x2, R160 ;  /* 0x0000000203a07825 */ /* 0x000fe200078e02a0 */
[----:B------:R-:W-:Y:S01]  /*67d0*/  STL.64 [R1+0x8], R8 ;  /* 0x0000080801007387 */ /* 0x000fe20000100a00 */
[----:B------:R-:W-:-:S02]  /*67e0*/  PRMT R20, RZ, 0x7610, R20 ;  /* 0x00007610ff147816 */ /* 0x000fc40000000014 */
[C---:B--2---:R-:W-:Y:S01]  /*67f0*/  IMAD.WIDE R10, R3.reuse, 0x2, R10 ;  /* 0x00000002030a7825 */ /* 0x044fe200078e020a */
[C---:B------:R-:W-:Y:S02]  /*6800*/  ISETP.GT.AND P6, PT, R2.reuse, 0x2, PT ;  /* 0x000000020200780c */ /* 0x040fe40003fc4270 */
[C---:B------:R-:W-:Y:S01]  /*6810*/  ISETP.GT.AND P0, PT, R2.reuse, 0x3, PT ;  /* 0x000000030200780c */ /* 0x040fe20003f04270 */
[C---:B------:R-:W-:Y:S01]  /*6820*/  IMAD.WIDE R16, R3.reuse, 0x2, R16 ;  /* 0x0000000203107825 */ /* 0x040fe200078e0210 */
[----:B------:R-:W-:Y:S01]  /*6830*/  STL.64 [R1+0x10], R10 ;  /* 0x0000100a01007387 */ /* 0x000fe20000100a00 */
[----:B------:R-:W-:Y:S02]  /*6840*/  ISETP.GT.AND P1, PT, R2, 0x4, PT ;  /* 0x000000040200780c */ /* 0x000fe40003f24270 */
[----:B------:R-:W-:Y:S01]  /*6850*/  IMAD.WIDE R4, R3, 0x2, R4 ;  /* 0x0000000203047825 */ /* 0x000fe200078e0204 */
[----:B------:R-:W-:Y:S01]  /*6860*/  STL.64 [R1+0x18], R16 ;  /* 0x0000181001007387 */ /* 0x000fe20000100a00 */
[----:B------:R-:W-:-:S02]  /*6870*/  PRMT R12, RZ, 0x7610, R12 ;  /* 0x00007610ff0c7816 */ /* 0x000fc4000000000c */
[C---:B------:R-:W-:Y:S01]  /*6880*/  IMAD.WIDE R14, R3.reuse, 0x2, R14 ;  /* 0x00000002030e7825 */ /* 0x040fe200078e020e */
[----:B------:R-:W-:Y:S01]  /*6890*/  STL.64 [R1+0x20], R4 ;  /* 0x0000200401007387 */ /* 0x000fe20000100a00 */
[----:B------:R-:W-:Y:S02]  /*68a0*/  PRMT R13, RZ, 0x7610, R13 ;  /* 0x00007610ff0d7816 */ /* 0x000fe4000000000d */
[C---:B------:R-:W-:Y:S01]  /*68b0*/  IMAD.WIDE R18, R3.reuse, 0x2, R18 ;  /* 0x0000000203127825 */ /* 0x040fe200078e0212 */
[----:B------:R-:W-:Y:S03]  /*68c0*/  STL.64 [R1+0x28], R14 ;  /* 0x0000280e01007387 */ /* 0x000fe60000100a00 */
        /* <DEDUP_REMOVED lines=81> */
[----:B------:R0:W2:Y:S03]  /*6de0*/  @P4 LDG.E.U16 R12, desc[UR22][R162.64] ;  /* 0x00000016a20c4981 */ /* 0x0000a6000c1e1500 */
[C---:B------:R-:W-:Y:S01]  /*6df0*/  IMAD.WIDE R70, R3.reuse, 0x2, R70 ;  /* 0x0000000203467825 */ /* 0x040fe200078e0246 */
[----:B------:R-:W2:Y:S03]  /*6e00*/  @P5 LDG.E.U16 R21, desc[UR22][R74.64] ;  /* 0x000000164a155981 */ /* 0x000ea6000c1e1500 */
[----:B------:R-:W-:-:S04]  /*6e10*/  IMAD.WIDE R72, R3, 0x2, R72 ;  /* 0x0000000203487825 */ /* 0x000fc800078e0248 */
        /* <DEDUP_REMOVED lines=10> */
[C---:B------:R-:W-:Y:S01]  /*6ec0*/  IMAD.WIDE R86, R3.reuse, 0x2, R86 ;  /* 0x0000000203567825 */ /* 0x040fe200078e0256 */
[----:B------:R-:W2:Y:S03]  /*6ed0*/  @P4 LDG.E.U16 R13, desc[UR22][R160.64] ;  /* 0x00000016a00d4981 */ /* 0x000ea6000c1e1500 */
        /* <DEDUP_REMOVED lines=8> */
[----:B------:R-:W-:-:S05]  /*6f60*/  IMAD.WIDE R102, R3, 0x2, R102 ;  /* 0x0000000203667825 */ /* 0x000fca00078e0266 */
[----:B------:R-:W2:Y:S01]  /*6f70*/  @P5 LDG.E.U16 R101, desc[UR22][R102.64] ;  /* 0x0000001666655981 */ /* 0x000ea2000c1e1500 */
[----:B------:R-:W-:-:S03]  /*6f80*/  IMAD.WIDE R82, R3, 0x2, R82 ;  /* 0x0000000203527825 */ /* 0x000fc600078e0252 */
[----:B------:R-:W-:Y:S01]  /*6f90*/  STL.64 [R1+0x170], R56 ;  /* 0x0001703801007387 */ /* 0x000fe20000100a00 */
[----:B------:R-:W-:-:S03]  /*6fa0*/  IMAD.WIDE R84, R3, 0x2, R84 ;  /* 0x0000000203547825 */ /* 0x000fc600078e0254 */
[----:B------:R-:W-:Y:S01]  /*6fb0*/  STL.64 [R1+0x178], R70 ;  /* 0x0001784601007387 */ /* 0x000fe20000100a00 */
[----:B------:R-:W-:-:S03]  /*6fc0*/  IMAD.WIDE R90, R3, 0x2, R90 ;  /* 0x00000002035a7825 */ /* 0x000fc600078e025a */
[----:B------:R-:W-:Y:S01]  /*6fd0*/  STL.64 [R1+0x180], R72 ;  /* 0x0001804801007387 */ /* 0x000fe20000100a00 */
[----:B------:R-:W-:-:S03]  /*6fe0*/  IMAD.WIDE R68, R3, 0x2, R68 ;  /* 0x0000000203447825 */ /* 0x000fc600078e0244 */
[----:B------:R-:W-:Y:S04]  /*6ff0*/  STL [R1+0x334], R162 ;  /* 0x000334a201007387 */ /* 0x000fe80000100800 */
[----:B------:R-:W-:Y:S04]  /*7000*/  STL [R1+0x330], R163 ;  /* 0x000330a301007387 */ /* 0x000fe80000100800 */
[----:B------:R-:W-:Y:S04]  /*7010*/  STL [R1+0x33c], R160 ;  /* 0x00033ca001007387 */ /* 0x000fe80000100800 */
[----:B------:R-:W-:Y:S04]  /*7020*/  STL [R1+0x338], R161 ;  /* 0x000338a101007387 */ /* 0x000fe80000100800 */
[----:B------:R-:W-:Y:S04]  /*7030*/  STL.64 [R1+0x188], R82 ;  /* 0x0001885201007387 */ /* 0x000fe80000100a00 */
[----:B------:R-:W-:Y:S04]  /*7040*/  STL.64 [R1+0x190], R84 ;  /* 0x0001905401007387 */ /* 0x000fe80000100a00 */
[----:B------:R-:W-:Y:S04]  /*7050*/  STL.64 [R1+0x198], R90 ;  /* 0x0001985a01007387 */ /* 0x000fe80000100a00 */
[----:B------:R-:W-:Y:S04]  /*7060*/  STL.64 [R1+0x1a0], R68 ;  /* 0x0001a04401007387 */ /* 0x000fe80000100a00 */
[----:B------:R-:W-:Y:S04]  /*7070*/  STL.64 [R1+0x1a8], R74 ;  /* 0x0001a84a01007387 */ /* 0x000fe80000100a00 */
[----:B------:R-:W-:Y:S04]  /*7080*/  STL.64 [R1+0x1b0], R86 ;  /* 0x0001b05601007387 */ /* 0x000fe80000100a00 */
[----:B------:R-:W-:Y:S04]  /*7090*/  STL.64 [R1+0x1b8], R102 ;  /* 0x0001b86601007387 */ /* 0x000fe80000100a00 */
[----:B------:R-:W-:Y:S04]  /*70a0*/  STL [R1+0x340], R3 ;  /* 0x0003400301007387 */ /* 0x000fe80000100800 */
[----:B----4-:R4:W-:Y:S04]  /*70b0*/  STL [R1+0x300], R105 ;  /* 0x0003006901007387 */ /* 0x0109e80000100800 */
[----:B------:R-:W2:Y:S04]  /*70c0*/  @P5 LDG.E.U16 R20, desc[UR22][R68.64] ;  /* 0x0000001644145981 */ /* 0x000ea8000c1e1500 */
[----:B----4-:R-:W4:Y:S04]  /*70d0*/  LDL.LU R105, [R1+0x834] ;  /* 0x0008340001697983 */ /* 0x010f280000300800 */
[----:B------:R-:W-:Y:S04]  /*70e0*/  STL [R1+0x348], R158 ;  /* 0x0003489e01007387 */ /* 0x000fe80000100800 */
[----:B------:R-:W-:Y:S04]  /*70f0*/  STL [R1+0x344], R159 ;  /* 0x0003449f01007387 */ /* 0x000fe80000100800 */
[----:B---3--:R3:W-:Y:S04]  /*7100*/  STL [R1+0x2fc], R100 ;  /* 0x0002fc6401007387 */ /* 0x0087e80000100800 */
[----:B---3--:R-:W3:Y:S04]  /*7110*/  LDL.LU R100, [R1+0x830] ;  /* 0x0008300001647983 */ /* 0x008ee80000300800 */
[----:B------:R-:W-:Y:S04]  /*7120*/  STL [R1+0x350], R156 ;  /* 0x0003509c01007387 */ /* 0x000fe80000100800 */
[----:B------:R-:W-:Y:S04]  /*7130*/  STL [R1+0x34c], R157 ;  /* 0x00034c9d01007387 */ /* 0x000fe80000100800 */
[----:B------:R-:W3:Y:S04]  /*7140*/  LDL.LU.64 R102, [R1+0x828] ;  /* 0x0008280001667983 */ /* 0x000ee80000300a00 */
[----:B--2---:R2:W-:Y:S04]  /*7150*/  STL [R1+0x2f8], R101 ;  /* 0x0002f86501007387 */ /* 0x0045e80000100800 */
[----:B--2---:R-:W2:Y:S04]  /*7160*/  LDL.LU R101, [R1+0x820] ;  /* 0x0008200001657983 */ /* 0x004ea80000300800 */
[----:B------:R-:W2:Y:S04]  /*7170*/  LDL.LU.64 R86, [R1+0x818] ;  /* 0x0008180001567983 */ /* 0x000ea80000300a00 */
[----:B------:R1:W-:Y:S04]  /*7180*/  STL [R1+0x2f4], R0 ;  /* 0x0002f40001007387 */ /* 0x0003e80000100800 */
[----:B-1----:R-:W3:Y:S04]  /*7190*/  LDL.LU R0, [R1+0x810] ;  /* 0x0008100001007983 */ /* 0x002ee80000300800 */
[----:B------:R-:W4:Y:S04]  /*71a0*/  LDL.LU.64 R74, [R1+0x808] ;  /* 0x00080800014a7983 */ /* 0x000f280000300a00 */
[----:B------:R1:W-:Y:S04]  /*71b0*/  STL [R1+0x2f0], R21 ;  /* 0x0002f01501007387 */ /* 0x0003e80000100800 */
[----:B-1----:R-:W4:Y:S04]  /*71c0*/  LDL.LU R21, [R1+0x800] ;  /* 0x0008000001157983 */ /* 0x002f280000300800 */
[----:B------:R-:W4:Y:S04]  /*71d0*/  LDL.LU.64 R68, [R1+0x7f8] ;  /* 0x0007f80001447983 */ /* 0x000f280000300a00 */
[----:B------:R1:W-:Y:S04]  /*71e0*/  STL [R1+0x2ec], R20 ;  /* 0x0002ec1401007387 */ /* 0x0003e80000100800 */
[----:B-1----:R-:W4:Y:S01]  /*71f0*/  LDL.LU R20, [R1+0x7f0] ;  /* 0x0007f00001147983 */ /* 0x002f220000300800 */
[----:B--2---:R-:W-:-:S06]  /*7200*/  PRMT R87, RZ, 0x7610, R87 ;  /* 0x00007610ff577816 */ /* 0x004fcc0000000057 */
[----:B------:R-:W2:Y:S01]  /*7210*/  @P6 LDG.E.U16 R87, desc[UR22][R90.64] ;  /* 0x000000165a576981 */ /* 0x000ea2000c1e1500 */
[----:B---3--:R-:W-:-:S03]  /*7220*/  PRMT R0, RZ, 0x7610, R0 ;  /* 0x00007610ff007816 */ /* 0x008fc60000000000 */
[----:B------:R-:W3:Y:S01]  /*7230*/  LDL.LU.64 R90, [R1+0x7e8] ;  /* 0x0007e800015a7983 */ /* 0x000ee20000300a00 */
[----:B----4-:R-:W-:Y:S02]  /*7240*/  PRMT R74, RZ, 0x7610, R74 ;  /* 0x00007610ff4a7816 */ /* 0x010fe4000000004a */
[----:B------:R-:W-:Y:S01]  /*7250*/  PRMT R75, RZ, 0x7610, R75 ;  /* 0x00007610ff4b7816 */ /* 0x000fe2000000004b */
[----:B------:R-:W4:Y:S04]  /*7260*/  @P0 LDG.E.U16 R0, desc[UR22][R56.64] ;  /* 0x0000001638000981 */ /* 0x000f28000c1e1500 */
[----:B------:R-:W3:Y:S04]  /*7270*/  @P6 LDG.E.U16 R74, desc[UR22][R84.64] ;  /* 0x00000016544a6981 */ /* 0x000ee8000c1e1500 */
[----:B------:R-:W4:Y:S01]  /*7280*/  @P6 LDG.E.U16 R75, desc[UR22][R82.64] ;  /* 0x00000016524b6981 */ /* 0x000f22000c1e1500 */
[----:B------:R-:W-:-:S02]  /*7290*/  PRMT R68, RZ, 0x7610, R68 ;  /* 0x00007610ff447816 */ /* 0x000fc40000000044 */
[----:B------:R-:W-:-:S04]  /*72a0*/  PRMT R69, RZ, 0x7610, R69 ;  /* 0x00007610ff457816 */ /* 0x000fc80000000045 */
[----:B------:R-:W4:Y:S01]  /*72b0*/  @P6 LDG.E.U16 R68, desc[UR22][R72.64] ;  /* 0x0000001648446981 */ /* 0x000f22000c1e1500 */
[----:B------:R-:W-:-:S03]  /*72c0*/  PRMT R21, RZ, 0x7610, R21 ;  /* 0x00007610ff157816 */ /* 0x000fc60000000015 */
[----:B------:R-:W4:Y:S04]  /*72d0*/  @P0 LDG.E.U16 R69, desc[UR22][R70.64] ;  /* 0x0000001646450981 */ /* 0x000f28000c1e1500 */
[----:B------:R-:W4:Y:S01]  /*72e0*/  @P0 LDG.E.U16 R21, desc[UR22][R38.64] ;  /* 0x0000001626150981 */ /* 0x000f22000c1e1500 */
[----:B------:R-:W-:-:S06]  /*72f0*/  PRMT R20, RZ, 0x7610, R20 ;  /* 0x00007610ff147816 */ /* 0x000fcc0000000014 */
[----:B------:R-:W4:Y:S04]  /*7300*/  @P0 LDG.E.U16 R20, desc[UR22][R28.64] ;  /* 0x000000161c140981 */ /* 0x000f28000c1e1500 */
[----:B--2---:R1:W-:Y:S04]  /*7310*/  STL [R1+0x2e8], R87 ;  /* 0x0002e85701007387 */ /* 0x0043e80000100800 */
[----:B-1----:R-:W2:Y:S04]  /*7320*/  LDL.LU R87, [R1+0x7e0] ;  /* 0x0007e00001577983 */ /* 0x002ea80000300800 */
[----:B------:R-:W2:Y:S04]  /*7330*/  LDL.LU.64 R84, [R1+0x7d8] ;  /* 0x0007d80001547983 */ /* 0x000ea80000300a00 */
[----:B---3--:R1:W-:Y:S04]  /*7340*/  STL [R1+0x2e4], R74 ;  /* 0x0002e44a01007387 */ /* 0x0083e80000100800 */
[----:B-1----:R-:W3:Y:S04]  /*7350*/  LDL.LU R74, [R1+0x7d0] ;  /* 0x0007d000014a7983 */ /* 0x002ee80000300800 */
[----:B------:R-:W2:Y:S04]  /*7360*/  LDL.LU.64 R82, [R1+0x7c8] ;  /* 0x0007c80001527983 */ /* 0x000ea80000300a00 */
[----:B----4-:R1:W-:Y:S04]  /*7370*/  STL [R1+0x2e0], R75 ;  /* 0x0002e04b01007387 */ /* 0x0103e80000100800 */
[----:B-1----:R-:W3:Y:S04]  /*7380*/  LDL.LU R75, [R1+0x7c0] ;  /* 0x0007c000014b7983 */ /* 0x002ee80000300800 */
[----:B------:R-:W4:Y:S04]  /*7390*/  LDL.LU.64 R72, [R1+0x7b8] ;  /* 0x0007b80001487983 */ /* 0x000f280000300a00 */
[----:B------:R1:W-:Y:S04]  /*73a0*/  STL [R1+0x2dc], R68 ;  /* 0x0002dc4401007387 */ /* 0x0003e80000100800 */
[----:B-1----:R-:W2:Y:S04]  /*73b0*/  LDL.LU R68, [R1+0x7b0] ;  /* 0x0007b00001447983 */ /* 0x002ea80000300800 */
[----:B------:R-:W2:Y:S04]  /*73c0*/  LDL.LU.64 R70, [R1+0x7a8] ;  /* 0x0007a80001467983 */ /* 0x000ea80000300a00 */
[----:B------:R1:W-:Y:S04]  /*73d0*/  STL [R1+0x2d8], R69 ;  /* 0x0002d84501007387 */ /* 0x0003e80000100800 */
[----:B-1----:R-:W2:Y:S04]  /*73e0*/  LDL.LU R69, [R1+0x7a0] ;  /* 0x0007a00001457983 */ /* 0x002ea80000300800 */
[----:B------:R-:W2:Y:S04]  /*73f0*/  LDL.LU.64 R56, [R1+0x798] ;  /* 0x0007980001387983 */ /* 0x000ea80000300a00 */
[----:B------:R1:W-:Y:S04]  /*7400*/  STL [R1+0x2d4], R0 ;  /* 0x0002d40001007387 */ /* 0x0003e80000100800 */
[----:B-1----:R-:W3:Y:S04]  /*7410*/  LDL.LU R0, [R1+0x790] ;  /* 0x0007900001007983 */ /* 0x002ee80000300800 */
[----:B------:R-:W4:Y:S04]  /*7420*/  LDL.LU.64 R38, [R1+0x788] ;  /* 0x0007880001267983 */ /* 0x000f280000300a00 */
[----:B------:R1:W-:Y:S04]  /*7430*/  STL [R1+0x2d0], R21 ;  /* 0x0002d01501007387 */ /* 0x0003e80000100800 */
[----:B-1----:R-:W4:Y:S04]  /*7440*/  LDL.LU R21, [R1+0x780] ;  /* 0x0007800001157983 */ /* 0x002f280000300800 */
[----:B------:R-:W4:Y:S01]  /*7450*/  LDL.LU.64 R28, [R1+0x778] ;  /* 0x00077800011c7983 */ /* 0x000f220000300a00 */
[----:B------:R-:W-:-:S03]  /*7460*/  ISETP.GT.AND P4, PT, R2, 0x5, PT ;  /* 0x000000050200780c */ /* 0x000fc60003f84270 */
        /* <DEDUP_REMOVED lines=40> */
[----:B------:R-:W-:-:S02]  /*76f0*/  ISETP.GT.AND P5, PT, R2, 0x6, PT ;  /* 0x000000060200780c */ /* 0x000fc40003fa4270 */
[----:B------:R-:W-:Y:S01]  /*7700*/  ISETP.GT.AND P6, PT, R2, 0x7, PT ;  /* 0x000000070200780c */ /* 0x000fe20003fc4270 */
        /* <DEDUP_REMOVED lines=159> */
[----:B------:R-:W3:Y:S04]  /*8100*/  LDL.LU.64 R18, [R1+0x518] ;  /* 0x0005180001127983 */ /* 0x000ee80000300a00 */
[----:B------:R1:W-:Y:S04]  /*8110*/  STL [R1+0x234], R0 ;  /* 0x0002340001007387 */ /* 0x0003e80000100800 */
[----:B-1----:R-:W3:Y:S04]  /*8120*/  LDL.LU R0, [R1+0x510] ;  /* 0x0005100001007983 */ /* 0x002ee80000300800 */
[----:B------:R-:W3:Y:S04]  /*8130*/  LDL.LU.64 R14, [R1+0x508] ;  /* 0x00050800010e7983 */ /* 0x000ee80000300a00 */
        /* <DEDUP_REMOVED lines=8> */
[----:B---3--:R-:W-:-:S06]  /*81c0*/  PRMT R14, RZ, 0x7610, R14 ;  /* 0x00007610ff0e7816 */ /* 0x008fcc000000000e */
[----:B------:R-:W3:Y:S04]  /*81d0*/  @P1 LDG.E.U16 R14, desc[UR22][R16.64] ;  /* 0x00000016100e1981 */ /* 0x000ee8000c1e1500 */
[----:B------:R-:W2:Y:S01]  /*81e0*/  LDL.LU.64 R16, [R1+0x4e8] ;  /* 0x0004e80001107983 */ /* 0x000ea20000300a00 */
[----:B----4-:R-:W-:-:S06]  /*81f0*/  PRMT R5, RZ, 0x7610, R5 ;  /* 0x00007610ff057816 */ /* 0x010fcc0000000005 */
[----:B------:R-:W4:Y:S01]  /*8200*/  @P1 LDG.E.U16 R5, desc[UR22][R8.64] ;  /* 0x0000001608051981 */ /* 0x000f22000c1e1500 */
[----:B------:R-:W-:-:S06]  /*8210*/  PRMT R20, RZ, 0x7610, R20 ;  /* 0x00007610ff147816 */ /* 0x000fcc0000000014 */
[----:B------:R1:W4:Y:S04]  /*8220*/  @P1 LDG.E.U16 R20, desc[UR22][R6.64] ;  /* 0x0000001606141981 */ /* 0x000328000c1e1500 */
[----:B---3--:R3:W-:Y:S04]  /*8230*/  STL [R1+0x228], R14 ;  /* 0x0002280e01007387 */ /* 0x0087e80000100800 */
[----:B---3--:R-:W3:Y:S04]  /*8240*/  LDL.LU R14, [R1+0x4e0] ;  /* 0x0004e000010e7983 */ /* 0x008ee80000300800 */
[----:B------:R-:W3:Y:S04]  /*8250*/  LDL.LU.64 R10, [R1+0x4d8] ;  /* 0x0004d800010a7983 */ /* 0x000ee80000300a00 */
[----:B--2---:R2:W-:Y:S04]  /*8260*/  STL [R1+0x224], R164 ;  /* 0x000224a401007387 */ /* 0x0045e80000100800 */
[----:B--2---:R-:W2:Y:S04]  /*8270*/  LDL.LU R164, [R1+0x4d0] ;  /* 0x0004d00001a47983 */ /* 0x004ea80000300800 */
[----:B------:R-:W3:Y:S04]  /*8280*/  LDL.LU.64 R8, [R1+0x4c8] ;  /* 0x0004c80001087983 */ /* 0x000ee80000300a00 */
[----:B----4-:R4:W-:Y:S04]  /*8290*/  STL [R1+0x220], R5 ;  /* 0x0002200501007387 */ /* 0x0109e80000100800 */
[----:B----4-:R-:W4:Y:S04]  /*82a0*/  LDL.LU R5, [R1+0x4c0] ;  /* 0x0004c00001057983 */ /* 0x010f280000300800 */
[----:B------:R-:W1:Y:S01]  /*82b0*/  LDL.LU.64 R6, [R1+0x4b8] ;  /* 0x0004b80001067983 */ /* 0x000e620000300a00 */
[----:B------:R-:W-:-:S02]  /*82c0*/  ISETP.GT.AND P4, PT, R2, 0xf, PT ;  /* 0x0000000f0200780c */ /* 0x000fc40003f84270 */
[----:B------:R-:W-:Y:S02]  /*82d0*/  PRMT R21, RZ, 0x7610, R21 ;  /* 0x00007610ff157816 */ /* 0x000fe40000000015 */
[----:B------:R-:W-:Y:S02]  /*82e0*/  PRMT R0, RZ, 0x7610, R0 ;  /* 0x00007610ff007816 */ /* 0x000fe40000000000 */
[----:B------:R-:W-:Y:S02]  /*82f0*/  PRMT R4, RZ, 0x7610, R4 ;  /* 0x00007610ff047816 */ /* 0x000fe40000000004 */
[----:B------:R-:W-:-:S05]  /*8300*/  ISETP.GT.AND P5, PT, R2, 0x10, PT ;  /* 0x000000100200780c */ /* 0x000fca0003fa4270 */
[----:B------:R-:W3:Y:S01]  /*8310*/  @P4 LDG.E.U16 R21, desc[UR22][R48.64] ;  /* 0x0000001630154981 */ /* 0x000ee2000c1e1500 */
[----:B0-----:R-:W-:-:S03]  /*8320*/  PRMT R162, RZ, 0x7610, R162 ;  /* 0x00007610ffa27816 */ /* 0x001fc600000000a2 */
[----:B------:R-:W3:Y:S04]  /*8330*/  @P4 LDG.E.U16 R0, desc[UR22][R40.64] ;  /* 0x0000001628004981 */ /* 0x000ee8000c1e1500 */
[----:B------:R-:W3:Y:S04]  /*8340*/  @P4 LDG.E.U16 R4, desc[UR22][R36.64] ;  /* 0x0000001624044981 */ /* 0x000ee8000c1e1500 */
[----:B------:R-:W3:Y:S01]  /*8350*/  @P4 LDG.E.U16 R162, desc[UR22][R34.64] ;  /* 0x0000001622a24981 */ /* 0x000ee2000c1e1500 */
[----:B------:R-:W-:Y:S02]  /*8360*/  ISETP.GT.AND P6, PT, R2, 0x11, PT ;  /* 0x000000110200780c */ /* 0x000fe40003fc4270 */
[----:B--2---:R-:W-:-:S06]  /*8370*/  PRMT R164, RZ, 0x7610, R164 ;  /* 0x00007610ffa47816 */ /* 0x004fcc00000000a4 */
[----:B------:R-:W2:Y:S01]  /*8380*/  @P5 LDG.E.U16 R164, desc[UR22][R150.64] ;  /* 0x0000001696a45981 */ /* 0x000ea2000c1e1500 */
[----:B----4-:R-:W-:Y:S02]  /*8390*/  PRMT R5, RZ, 0x7610, R5 ;  /* 0x00007610ff057816 */ /* 0x010fe40000000005 */
[----:B-1----:R-:W-:-:S04]  /*83a0*/  PRMT R6, RZ, 0x7610, R6 ;  /* 0x00007610ff067816 */ /* 0x002fc80000000006 */
[----:B------:R-:W4:Y:S01]  /*83b0*/  @P5 LDG.E.U16 R5, desc[UR22][R152.64] ;  /* 0x0000001698055981 */ /* 0x000f22000c1e1500 */
[----:B------:R-:W-:-:S03]  /*83c0*/  PRMT R7, RZ, 0x7610, R7 ;  /* 0x00007610ff077816 */ /* 0x000fc60000000007 */
[----:B------:R-:W2:Y:S01]  /*83d0*/  @P5 LDG.E.U16 R6, desc[UR22][R148.64] ;  /* 0x0000001694065981 */ /* 0x000ea2000c1e1500 */
[----:B---3--:R-:W-:-:S03]  /*83e0*/  PRMT R8, RZ, 0x7610, R8 ;  /* 0x00007610ff087816 */ /* 0x008fc60000000008 */
[----:B------:R-:W3:Y:S01]  /*83f0*/  @P6 LDG.E.U16 R7, desc[UR22][R138.64] ;  /* 0x000000168a076981 */ /* 0x000ee2000c1e1500 */
[----:B------:R-:W-:-:S03]  /*8400*/  PRMT R9, RZ, 0x7610, R9 ;  /* 0x00007610ff097816 */ /* 0x000fc60000000009 */
[----:B------:R-:W2:Y:S01]  /*8410*/  @P6 LDG.E.U16 R8, desc[UR22][R136.64] ;  /* 0x0000001688086981 */ /* 0x000ea2000c1e1500 */
[----:B------:R-:W-:-:S03]  /*8420*/  PRMT R10, RZ, 0x7610, R10 ;  /* 0x00007610ff0a7816 */ /* 0x000fc6000000000a */
[----:B------:R-:W2:Y:S04]  /*8430*/  @P6 LDG.E.U16 R9, desc[UR22][R134.64] ;  /* 0x0000001686096981 */ /* 0x000ea8000c1e1500 */
[----:B------:R-:W2:Y:S04]  /*8440*/  @P6 LDG.E.U16 R10, desc[UR22][R132.64] ;  /* 0x00000016840a6981 */ /* 0x000ea8000c1e1500 */
[----:B------:R0:W-:Y:S04]  /*8450*/  STL [R1+0x21c], R20 ;  /* 0x00021c1401007387 */ /* 0x0001e80000100800 */
[----:B0-----:R-:W3:Y:S04]  /*8460*/  LDL.LU R20, [R1+0x4b0] ;  /* 0x0004b00001147983 */ /* 0x001ee80000300800 */
[----:B------:R0:W-:Y:S04]  /*8470*/  STL [R1+0x218], R21 ;  /* 0x0002181501007387 */ /* 0x0001e80000100800 */
[----:B0-----:R-:W3:Y:S04]  /*8480*/  LDL.LU R21, [R1+0x4ac] ;  /* 0x0004ac0001157983 */ /* 0x001ee80000300800 */
[----:B------:R-:W-:Y:S04]  /*8490*/  STL [R1+0x35c], R48 ;  /* 0x00035c3001007387 */ /* 0x000fe80000100800 */
[----:B------:R-:W-:Y:S04]  /*84a0*/  STL [R1+0x358], R49 ;  /* 0x0003583101007387 */ /* 0x000fe80000100800 */
[----:B------:R0:W-:Y:S04]  /*84b0*/  STL [R1+0x214], R0 ;  /* 0x0002140001007387 */ /* 0x0001e80000100800 */
[----:B0-----:R-:W3:Y:S04]  /*84c0*/  LDL.LU R0, [R1+0x4a8] ;  /* 0x0004a80001007983 */ /* 0x001ee80000300800 */
[----:B------:R-:W-:Y:S04]  /*84d0*/  STL [R1+0x364], R40 ;  /* 0x0003642801007387 */ /* 0x000fe80000100800 */
[----:B------:R-:W-:Y:S04]  /*84e0*/  STL [R1+0x360], R41 ;  /* 0x0003602901007387 */ /* 0x000fe80000100800 */
[----:B------:R0:W-:Y:S01]  /*84f0*/  STL [R1+0x210], R4 ;  /* 0x0002100401007387 */ /* 0x0001e20000100800 */
[----:B------:R-:W-:-:S03]  /*8500*/  ISETP.GT.AND P0, PT, R2, 0x12, PT ;  /* 0x000000120200780c */ /* 0x000fc60003f04270 */
[----:B0-----:R-:W3:Y:S04]  /*8510*/  LDL.LU R4, [R1+0x4a4] ;  /* 0x0004a40001047983 */ /* 0x001ee80000300800 */
[----:B------:R-:W-:Y:S04]  /*8520*/  STL [R1+0x36c], R36 ;  /* 0x00036c2401007387 */ /* 0x000fe80000100800 */
[----:B------:R-:W-:Y:S04]  /*8530*/  STL [R1+0x368], R37 ;  /* 0x0003682501007387 */ /* 0x000fe80000100800 */
[----:B------:R-:W-:Y:S04]  /*8540*/  STL [R1+0x37c], R162 ;  /* 0x00037ca201007387 */ /* 0x000fe80000100800 */
[----:B------:R-:W-:Y:S04]  /*8550*/  STL [R1+0x374], R34 ;  /* 0x0003742201007387 */ /* 0x000fe80000100800 */
[----:B------:R-:W-:Y:S04]  /*8560*/  STL [R1+0x370], R35 ;  /* 0x0003702301007387 */ /* 0x000fe80000100800 */
[----:B------:R0:W-:Y:S04]  /*8570*/  STL [R1+0x380], R154 ;  /* 0x0003809a01007387 */ /* 0x0001e80000100800 */
[----:B------:R-:W-:Y:S01]  /*8580*/  STL [R1+0x378], R155 ;  /* 0x0003789b01007387 */ /* 0x000fe20000100800 */
[----:B------:R-:W-:-:S02]  /*8590*/  PRMT R14, RZ, 0x7610, R14 ;  /* 0x00007610ff0e7816 */ /* 0x000fc4000000000e */
[----:B------:R-:W-:-:S04]  /*85a0*/  PRMT R15, RZ, 0x7610, R15 ;  /* 0x00007610ff0f7816 */ /* 0x000fc8000000000f */
[----:B------:R-:W3:Y:S01]  /*85b0*/  @P0 LDG.E.U16 R14, desc[UR22][R122.64] ;  /* 0x000000167a0e0981 */ /* 0x000ee2000c1e1500 */
[----:B------:R-:W-:-:S03]  /*85c0*/  ISETP.GT.AND P1, PT, R2, 0x13, PT ;  /* 0x000000130200780c */ /* 0x000fc60003f24270 */
[----:B------:R0:W3:Y:S01]  /*85d0*/  @P5 LDG.E.U16 R15, desc[UR22][R154.64] ;  /* 0x000000169a0f5981 */ /* 0x0000e2000c1e1500 */
[----:B------:R-:W-:Y:S02]  /*85e0*/  PRMT R16, RZ, 0x7610, R16 ;  /* 0x00007610ff107816 */ /* 0x000fe40000000010 */
[----:B------:R-:W-:-:S04]  /*85f0*/  PRMT R17, RZ, 0x7610, R17 ;  /* 0x00007610ff117816 */ /* 0x000fc80000000011 */
[----:B------:R-:W3:Y:S01]  /*8600*/  @P0 LDG.E.U16 R16, desc[UR22][R116.64] ;  /* 0x0000001674100981 */ /* 0x000ee2000c1e1500 */
[----:B0-----:R-:W-:-:S03]  /*8610*/  PRMT R154, RZ, 0x7610, R154 ;  /* 0x00007610ff9a7816 */ /* 0x001fc6000000009a */
[----:B------:R-:W3:Y:S04]  /*8620*/  @P1 LDG.E.U16 R17, desc[UR22][R106.64] ;  /* 0x000000166a111981 */ /* 0x000ee8000c1e1500 */
[----:B------:R-:W3:Y:S01]  /*8630*/  @P0 LDG.E.U16 R154, desc[UR22][R118.64] ;  /* 0x00000016769a0981 */ /* 0x000ee2000c1e1500 */
[----:B------:R-:W-:-:S06]  /*8640*/  PRMT R18, RZ, 0x7610, R18 ;  /* 0x00007610ff127816 */ /* 0x000fcc0000000012 */
[----:B------:R-:W3:Y:S04]  /*8650*/  @P1 LDG.E.U16 R18, desc[UR22][R102.64] ;  /* 0x0000001666121981 */ /* 0x000ee8000c1e1500 */
[----:B----4-:R0:W-:Y:S04]  /*8660*/  STL [R1+0x20c], R5 ;  /* 0x00020c0501007387 */ /* 0x0101e80000100800 */
[----:B0-----:R-:W4:Y:S04]  /*8670*/  LDL.LU R5, [R1+0x4a0] ;  /* 0x0004a00001057983 */ /* 0x001f280000300800 */
[----:B------:R0:W-:Y:S04]  /*8680*/  STL [R1+0x388], R152 ;  /* 0x0003889801007387 */ /* 0x0001e80000100800 */
[----:B------:R-:W-:Y:S04]  /*8690*/  STL [R1+0x384], R153 ;  /* 0x0003849901007387 */ /* 0x000fe80000100800 */
[----:B--2---:R1:W-:Y:S01]  /*86a0*/  STL [R1+0x208], R164 ;  /* 0x000208a401007387 */ /* 0x0043e20000100800 */
[----:B0-----:R-:W-:-:S06]  /*86b0*/  PRMT R152, RZ, 0x7610, R152 ;  /* 0x00007610ff987816 */ /* 0x001fcc0000000098 */
[----:B------:R-:W2:Y:S04]  /*86c0*/  @P0 LDG.E.U16 R152, desc[UR22][R120.64] ;  /* 0x0000001678980981 */ /* 0x000ea8000c1e1500 */
[----:B-1----:R-:W4:Y:S04]  /*86d0*/  LDL.LU R164, [R1+0x49c] ;  /* 0x00049c0001a47983 */ /* 0x002f280000300800 */
[----:B------:R-:W-:Y:S04]  /*86e0*/  STL [R1+0x390], R150 ;  /* 0x0003909601007387 */ /* 0x000fe80000100800 */
[----:B------:R-:W-:Y:S04]  /*86f0*/  STL [R1+0x38c], R151 ;  /* 0x00038c9701007387 */ /* 0x000fe80000100800 */
[----:B------:R0:W-:Y:S04]  /*8700*/  STL [R1+0x204], R6 ;  /* 0x0002040601007387 */ /* 0x0001e80000100800 */
[----:B0-----:R-:W4:Y:S04]  /*8710*/  LDL.LU R6, [R1+0x498] ;  /* 0x0004980001067983 */ /* 0x001f280000300800 */
[----:B------:R-:W-:Y:S04]  /*8720*/  STL [R1+0x398], R148 ;  /* 0x0003989401007387 */ /* 0x000fe80000100800 */
[----:B------:R-:W-:Y:S04]  /*8730*/  STL [R1+0x394], R149 ;  /* 0x0003949501007387 */ /* 0x000fe80000100800 */
[----:B---3--:R0:W-:Y:S04]  /*8740*/  STL [R1+0x200], R7 ;  /* 0x0002000701007387 */ /* 0x0081e80000100800 */
[----:B0-----:R-:W3:Y:S04]  /*8750*/  LDL.LU R7, [R1+0x494] ;  /* 0x0004940001077983 */ /* 0x001ee80000300800 */
[----:B------:R-:W-:Y:S04]  /*8760*/  STL [R1+0x3a0], R138 ;  /* 0x0003a08a01007387 */ /* 0x000fe80000100800 */
[----:B------:R-:W-:Y:S04]  /*8770*/  STL [R1+0x39c], R139 ;  /* 0x00039c8b01007387 */ /* 0x000fe80000100800 */
        /* <DEDUP_REMOVED lines=10> */
[----:B------:R0:W-:Y:S02]  /*8820*/  STL [R1+0x3b8], R132 ;  /* 0x0003b88401007387 */ /* 0x0001e40000100800 */
[----:B0-----:R-:W-:-:S06]  /*8830*/  PRMT R132, RZ, 0x7610, R132 ;  /* 0x00007610ff847816 */ /* 0x001fcc0000000084 */
[----:B------:R-:W3:Y:S01]  /*8840*/  @P1 LDG.E.U16 R132, desc[UR22][R104.64] ;  /* 0x0000001668841981 */ /* 0x000ee2000c1e1500 */
[----:B------:R-:W-:-:S03]  /*8850*/  PRMT R11, RZ, 0x7610, R11 ;  /* 0x00007610ff0b7816 */ /* 0x000fc6000000000b */
[----:B------:R-:W-:Y:S04]  /*8860*/  STL [R1+0x3b4], R133 ;  /* 0x0003b48501007387 */ /* 0x000fe80000100800 */
[----:B------:R0:W-:Y:S04]  /*8870*/  STL.S16 [R1+0x1e0], R11 ;  /* 0x0001e00b01007387 */ /* 0x0001e80000100600 */
[----:B0-----:R-:W4:Y:S04]  /*8880*/  LDL.LU R11, [R1+0x484] ;  /* 0x00048400010b7983 */ /* 0x001f280000300800 */
[----:B------:R0:W-:Y:S04]  /*8890*/  STL [R1+0x1f0], R14 ;  /* 0x0001f00e01007387 */ /* 0x0001e80000100800 */
[----:B0-----:R-:W4:Y:S04]  /*88a0*/  LDL.LU R14, [R1+0x480] ;  /* 0x00048000010e7983 */ /* 0x001f280000300800 */
[----:B------:R-:W-:Y:S04]  /*88b0*/  STL [R1+0x3c0], R122 ;  /* 0x0003c07a01007387 */ /* 0x000fe80000100800 */
[----:B------:R-:W-:Y:S04]  /*88c0*/  STL [R1+0x3bc], R123 ;  /* 0x0003bc7b01007387 */ /* 0x000fe80000100800 */
[----:B--2---:R0:W-:Y:S02]  /*88d0*/  STL [R1+0x434], R152 ;  /* 0x0004349801007387 */ /* 0x0041e40000100800 */
[----:B0-----:R-:W-:-:S02]  /*88e0*/  IMAD.MOV.U32 R152, RZ, RZ, R15 ;  /* 0x000000ffff987224 */ /* 0x001fc400078e000f */
[----:B------:R-:W2:Y:S04]  /*88f0*/  LDL.LU R15, [R1+0x47c] ;  /* 0x00047c00010f7983 */ /* 0x000ea80000300800 */
[----:B------:R-:W-:Y:S04]  /*8900*/  STL [R1+0x3c8], R120 ;  /* 0x0003c87801007387 */ /* 0x000fe80000100800 */
[----:B------:R-:W-:Y:S04]  /*8910*/  STL [R1+0x3c4], R121 ;  /* 0x0003c47901007387 */ /* 0x000fe80000100800 */
[----:B------:R-:W-:Y:S04]  /*8920*/  STL [R1+0x438], R154 ;  /* 0x0004389a01007387 */ /* 0x000fe80000100800 */
[----:B------:R-:W-:Y:S04]  /*8930*/  STL [R1+0x3d0], R118 ;  /* 0x0003d07601007387 */ /* 0x000fe80000100800 */
[----:B------:R-:W-:Y:S04]  /*8940*/  STL [R1+0x3cc], R119 ;  /* 0x0003cc7701007387 */ /* 0x000fe80000100800 */
[----:B------:R0:W-:Y:S04]  /*8950*/  STL [R1+0x1ec], R16 ;  /* 0x0001ec1001007387 */ /* 0x0001e80000100800 */
[----:B0-----:R-:W2:Y:S04]  /*8960*/  LDL.LU R16, [R1+0x478] ;  /* 0x0004780001107983 */ /* 0x001ea80000300800 */
[----:B------:R-:W-:Y:S04]  /*8970*/  STL [R1+0x3d8], R116 ;  /* 0x0003d87401007387 */ /* 0x000fe80000100800 */
[----:B------:R-:W-:Y:S04]  /*8980*/  STL [R1+0x3d4], R117 ;  /* 0x0003d47501007387 */ /* 0x000fe80000100800 */
[----:B------:R0:W-:Y:S04]  /*8990*/  STL [R1+0x1e8], R17 ;  /* 0x0001e81101007387 */ /* 0x0001e80000100800 */
[----:B0-----:R-:W2:Y:S04]  /*89a0*/  LDL.LU R17, [R1+0x474] ;  /* 0x0004740001117983 */ /* 0x001ea80000300800 */
[----:B------:R-:W-:Y:S04]  /*89b0*/  STL [R1+0x3e0], R106 ;  /* 0x0003e06a01007387 */ /* 0x000fe80000100800 */
[----:B------:R-:W-:Y:S04]  /*89c0*/  STL [R1+0x3dc], R107 ;  /* 0x0003dc6b01007387 */ /* 0x000fe80000100800 */
[----:B---3--:R-:W-:Y:S04]  /*89d0*/  STL [R1+0x414], R132 ;  /* 0x0004148401007387 */ /* 0x008fe80000100800 */
[----:B------:R-:W-:Y:S04]  /*89e0*/  STL [R1+0x3e8], R104 ;  /* 0x0003e86801007387 */ /* 0x000fe80000100800 */
[----:B------:R-:W-:Y:S04]  /*89f0*/  STL [R1+0x3e4], R105 ;  /* 0x0003e46901007387 */ /* 0x000fe80000100800 */
[----:B------:R0:W-:Y:S04]  /*8a00*/  STL [R1+0x1e4], R18 ;  /* 0x0001e41201007387 */ /* 0x0001e80000100800 */
[----:B0-----:R-:W4:Y:S04]  /*8a10*/  LDL.LU R18, [R1+0x470] ;  /* 0x0004700001127983 */ /* 0x001f280000300800 */
[----:B------:R-:W-:Y:S04]  /*8a20*/  STL [R1+0x3f0], R102 ;  /* 0x0003f06601007387 */ /* 0x000fe80000100800 */
[----:B------:R0:W-:Y:S04]  /*8a30*/  STL [R1+0x3ec], R103 ;  /* 0x0003ec6701007387 */ /* 0x0001e80000100800 */
[----:B0-----:R-:W3:Y:S01]  /*8a40*/  LDL.LU R103, [R1+0x1e0] ;  /* 0x0001e00001677983 */ /* 0x001ee20000300800 */
[----:B------:R-:W-:-:S03]  /*8a50*/  ISETP.GT.AND P4, PT, R2, 0x14, PT ;  /* 0x000000140200780c */ /* 0x000fc60003f84270 */
[----:B---3--:R-:W3:Y:S01]  /*8a60*/  @P1 LDG.E.U16 R103, desc[UR22][R100.64] ;  /* 0x0000001664671981 */ /* 0x008ee2000c1e1500 */
[----:B------:R-:W-:-:S09]  /*8a70*/  PRMT R116, RZ, 0x7610, R116 ;  /* 0x00007610ff747816 */ /* 0x000fd20000000074 */
[----:B------:R-:W2:Y:S04]  /*8a80*/  @P4 LDG.E.U16 R116, desc[UR22][R86.64] ;  /* 0x0000001656744981 */ /* 0x000ea8000c1e1500 */
[----:B---3--:R-:W-:Y:S04]  /*8a90*/  STL [R1+0x410], R103 ;  /* 0x0004106701007387 */ /* 0x008fe80000100800 */
[----:B------:R-:W-:Y:S04]  /*8aa0*/  STL [R1+0x3f8], R100 ;  /* 0x0003f86401007387 */ /* 0x000fe80000100800 */
[----:B------:R0:W-:Y:S02]  /*8ab0*/  STL [R1+0x3f4], R101 ;  /* 0x0003f46501007387 */ /* 0x0001e40000100800 */
[----:B0-----:R-:W-:-:S06]  /*8ac0*/  PRMT R101, RZ, 0x7610, R101 ;  /* 0x00007610ff657816 */ /* 0x001fcc0000000065 */
[----:B------:R-:W3:Y:S01]  /*8ad0*/  @P4 LDG.E.U16 R101, desc[UR22][R90.64] ;  /* 0x000000165a654981 */ /* 0x000ee2000c1e1500 */
[----:B------:R-:W-:-:S05]  /*8ae0*/  PRMT R19, RZ, 0x7610, R19 ;  /* 0x00007610ff137816 */ /* 0x000fca0000000013 */
[----:B------:R0:W-:Y:S04]  /*8af0*/  STL.S16 [R1+0x1dc], R19 ;  /* 0x0001dc1301007387 */ /* 0x0001e80000100600 */
[----:B0-----:R-:W4:Y:S01]  /*8b00*/  LDL.LU R19, [R1+0x46c] ;  /* 0x00046c0001137983 */ /* 0x001f220000300800 */
[----:B------:R-:W-:Y:S02]  /*8b10*/  PRMT R119, RZ, 0x7610, R119 ;  /* 0x00007610ff777816 */ /* 0x000fe40000000077 */
[----:B------:R-:W-:-:S04]  /*8b20*/  PRMT R121, RZ, 0x7610, R121 ;  /* 0x00007610ff797816 */ /* 0x000fc80000000079 */
[----:B------:R-:W4:Y:S04]  /*8b30*/  @P4 LDG.E.U16 R119, desc[UR22][R84.64] ;  /* 0x0000001654774981 */ /* 0x000f28000c1e1500 */
[----:B------:R-:W4:Y:S04]  /*8b40*/  @P4 LDG.E.U16 R121, desc[UR22][R82.64] ;  /* 0x0000001652794981 */ /* 0x000f28000c1e1500 */
[----:B---3--:R-:W-:Y:S04]  /*8b50*/  STL [R1+0x404], R101 ;  /* 0x0004046501007387 */ /* 0x008fe80000100800 */
[----:B------:R-:W-:Y:S04]  /*8b60*/  STL [R1+0x400], R90 ;  /* 0x0004005a01007387 */ /* 0x000fe80000100800 */
[----:B------:R-:W-:Y:S04]  /*8b70*/  STL [R1+0x3fc], R91 ;  /* 0x0003fc5b01007387 */ /* 0x000fe80000100800 */
[----:B--2---:R0:W-:Y:S04]  /*8b80*/  STL [R1+0x418], R116 ;  /* 0x0004187401007387 */ /* 0x0041e80000100800 */
[----:B0-----:R-:W2:Y:S01]  /*8b90*/  LDL.LU R116, [R1+0x1dc] ;  /* 0x0001dc0001747983 */ /* 0x001ea20000300800 */
[----:B------:R-:W-:-:S02]  /*8ba0*/  ISETP.GT.AND P1, PT, R2, 0x18, PT ;  /* 0x000000180200780c */ /* 0x000fc40003f24270 */
[----:B------:R-:W-:Y:S02]  /*8bb0*/  PRMT R154, RZ, 0x7610, R154 ;  /* 0x00007610ff9a7816 */ /* 0x000fe4000000009a */
[----:B------:R-:W-:-:S09]  /*8bc0*/  PRMT R103, RZ, 0x7610, R103 ;  /* 0x00007610ff677816 */ /* 0x000fd20000000067 */
[----:B------:R-:W3:Y:S04]  /*8bd0*/  @P1 LDG.E.U16 R154, desc[UR22][R142.64] ;  /* 0x000000168e9a1981 */ /* 0x000ee8000c1e1500 */
[----:B------:R-:W3:Y:S01]  /*8be0*/  @P1 LDG.E.U16 R103, desc[UR22][R140.64] ;  /* 0x000000168c671981 */ /* 0x000ee2000c1e1500 */
[----:B------:R-:W-:Y:S02]  /*8bf0*/  PRMT R132, RZ, 0x7610, R132 ;  /* 0x00007610ff847816 */ /* 0x000fe40000000084 */
[C---:B------:R-:W-:Y:S01]  /*8c00*/  ISETP.GT.AND P5, PT, R2.reuse, 0x15, PT ;  /* 0x000000150200780c */ /* 0x040fe20003fa4270 */
[----:B------:R-:W-:Y:S01]  /*8c10*/  STL [R1+0x40c], R86 ;  /* 0x00040c5601007387 */ /* 0x000fe20000100800 */
[C---:B------:R-:W-:Y:S02]  /*8c20*/  ISETP.GT.AND P6, PT, R2.reuse, 0x16, PT ;  /* 0x000000160200780c */ /* 0x040fe40003fc4270 */
[C---:B------:R-:W-:Y:S01]  /*8c30*/  ISETP.GT.AND P0, PT, R2.reuse, 0x17, PT ;  /* 0x000000170200780c */ /* 0x040fe20003f04270 */
[----:B------:R-:W3:Y:S01]  /*8c40*/  @P1 LDG.E.U16 R132, desc[UR22][R144.64] ;  /* 0x0000001690841981 */ /* 0x000ee2000c1e1500 */
[----:B------:R-:W-:-:S03]  /*8c50*/  ISETP.GT.AND P4, PT, R2, 0x19, PT ;  /* 0x000000190200780c */ /* 0x000fc60003f84270 */
[----:B------:R-:W-:Y:S04]  /*8c60*/  STL [R1+0x408], R87 ;  /* 0x0004085701007387 */ /* 0x000fe80000100800 */
[----:B----4-:R-:W-:Y:S04]  /*8c70*/  STL [R1+0x424], R119 ;  /* 0x0004247701007387 */ /* 0x010fe80000100800 */
[----:B------:R-:W-:Y:S04]  /*8c80*/  STL [R1+0x420], R84 ;  /* 0x0004205401007387 */ /* 0x000fe80000100800 */
[----:B--2---:R-:W2:Y:S01]  /*8c90*/  @P1 LDG.E.U16 R116, desc[UR22][R146.64] ;  /* 0x0000001692741981 */ /* 0x004ea2000c1e1500 */
[----:B------:R-:W-:-:S03]  /*8ca0*/  ISETP.GT.AND P1, PT, R2, 0x1a, PT ;  /* 0x0000001a0200780c */ /* 0x000fc60003f24270 */
[----:B------:R-:W-:Y:S01]  /*8cb0*/  STL [R1+0x41c], R85 ;  /* 0x00041c5501007387 */ /* 0x000fe20000100800 */
[----:B------:R-:W-:-:S03]  /*8cc0*/  PRMT R40, RZ, 0x7610, R40 ;  /* 0x00007610ff287816 */ /* 0x000fc60000000028 */
[----:B------:R-:W-:Y:S01]  /*8cd0*/  STL [R1+0x430], R121 ;  /* 0x0004307901007387 */ /* 0x000fe20000100800 */
[----:B------:R-:W-:-:S03]  /*8ce0*/  PRMT R162, RZ, 0x7610, R162 ;  /* 0x00007610ffa27816 */ /* 0x000fc600000000a2 */
[----:B------:R-:W-:Y:S01]  /*8cf0*/  STL [R1+0x42c], R82 ;  /* 0x00042c5201007387 */ /* 0x000fe20000100800 */
[----:B------:R-:W-:Y:S02]  /*8d00*/  PRMT R104, RZ, 0x7610, R104 ;  /* 0x00007610ff687816 */ /* 0x000fe40000000068 */
[----:B------:R-:W-:Y:S01]  /*8d10*/  PRMT R105, RZ, 0x7610, R105 ;  /* 0x00007610ff697816 */ /* 0x000fe20000000069 */
[----:B------:R0:W-:Y:S01]  /*8d20*/  STL [R1+0x428], R83 ;  /* 0x0004285301007387 */ /* 0x0001e20000100800 */
[----:B------:R-:W-:Y:S02]  /*8d30*/  PRMT R134, RZ, 0x7610, R134 ;  /* 0x00007610ff867816 */ /* 0x000fe40000000086 */
[----:B------:R-:W-:Y:S01]  /*8d40*/  PRMT R135, RZ, 0x7610, R135 ;  /* 0x00007610ff877816 */ /* 0x000fe20000000087 */
[----:B------:R1:W4:Y:S01]  /*8d50*/  @P5 LDG.E.U16 R40, desc[UR22][R74.64] ;  /* 0x000000164a285981 */ /* 0x000322000c1e1500 */
[----:B------:R-:W-:Y:S02]  /*8d60*/  PRMT R136, RZ, 0x7610, R136 ;  /* 0x00007610ff887816 */ /* 0x000fe40000000088 */
[----:B------:R-:W-:Y:S01]  /*8d70*/  PRMT R137, RZ, 0x7610, R137 ;  /* 0x00007610ff897816 */ /* 0x000fe20000000089 */
[----:B------:R-:W3:Y:S01]  /*8d80*/  @P5 LDG.E.U16 R162, desc[UR22][R72.64] ;  /* 0x0000001648a25981 */ /* 0x000ee2000c1e1500 */
[----:B------:R-:W-:-:S02]  /*8d90*/  PRMT R101, RZ, 0x7610, R101 ;  /* 0x00007610ff657816 */ /* 0x000fc40000000065 */
[----:B------:R-:W-:Y:S01]  /*8da0*/  PRMT R100, RZ, 0x7610, R100 ;  /* 0x00007610ff647816 */ /* 0x000fe20000000064 */
[----:B------:R-:W3:Y:S01]  /*8db0*/  @P5 LDG.E.U16 R104, desc[UR22][R70.64] ;  /* 0x0000001646685981 */ /* 0x000ee2000c1e1500 */
[----:B0-----:R-:W-:Y:S02]  /*8dc0*/  PRMT R83, RZ, 0x7610, R83 ;  /* 0x00007610ff537816 */ /* 0x001fe40000000053 */
[----:B------:R-:W-:Y:S01]  /*8dd0*/  PRMT R85, RZ, 0x7610, R85 ;  /* 0x00007610ff557816 */ /* 0x000fe20000000055 */
[----:B------:R-:W3:Y:S01]  /*8de0*/  @P4 LDG.E.U16 R101, desc[UR22][R130.64] ;  /* 0x0000001682654981 */ /* 0x000ee2000c1e1500 */
[----:B------:R-:W-:Y:S02]  /*8df0*/  PRMT R102, RZ, 0x7610, R102 ;  /* 0x00007610ff667816 */ /* 0x000fe40000000066 */
[----:B------:R-:W-:Y:S01]  /*8e00*/  PRMT R87, RZ, 0x7610, R87 ;  /* 0x00007610ff577816 */ /* 0x000fe20000000057 */
[----:B------:R-:W3:Y:S01]  /*8e10*/  @P4 LDG.E.U16 R100, desc[UR22][R128.64] ;  /* 0x0000001680644981 */ /* 0x000ee2000c1e1500 */
[----:B------:R-:W-:-:S02]  /*8e20*/  PRMT R91, RZ, 0x7610, R91 ;  /* 0x00007610ff5b7816 */ /* 0x000fc4000000005b */
[----:B------:R-:W-:Y:S01]  /*8e30*/  PRMT R90, RZ, 0x7610, R90 ;  /* 0x00007610ff5a7816 */ /* 0x000fe2000000005a */
[----:B------:R-:W3:Y:S01]  /*8e40*/  @P4 LDG.E.U16 R83, desc[UR22][R126.64] ;  /* 0x000000167e534981 */ /* 0x000ee2000c1e1500 */
[----:B------:R-:W-:Y:S02]  /*8e50*/  PRMT R155, RZ, 0x7610, R155 ;  /* 0x00007610ff9b7816 */ /* 0x000fe4000000009b */
[----:B------:R-:W-:Y:S01]  /*8e60*/  PRMT R34, RZ, 0x7610, R34 ;  /* 0x00007610ff227816 */ /* 0x000fe20000000022 */
[----:B------:R-:W4:Y:S01]  /*8e70*/  @P4 LDG.E.U16 R85, desc[UR22][R124.64] ;  /* 0x000000167c554981 */ /* 0x000f22000c1e1500 */
[----:B------:R-:W-:Y:S02]  /*8e80*/  PRMT R35, RZ, 0x7610, R35 ;  /* 0x00007610ff237816 */ /* 0x000fe40000000023 */
[----:B------:R-:W-:Y:S01]  /*8e90*/  PRMT R36, RZ, 0x7610, R36 ;  /* 0x00007610ff247816 */ /* 0x000fe20000000024 */
[----:B------:R-:W4:Y:S01]  /*8ea0*/  @P5 LDG.E.U16 R105, desc[UR22][R68.64] ;  /* 0x0000001644695981 */ /* 0x000f22000c1e1500 */
[----:B------:R-:W-:-:S02]  /*8eb0*/  ISETP.GT.AND P4, PT, R2, 0x1b, PT ;  /* 0x0000001b0200780c */ /* 0x000fc40003f84270 */
[C---:B------:R-:W-:Y:S01]  /*8ec0*/  ISETP.GT.AND P5, PT, R2.reuse, 0x1c, PT ;  /* 0x0000001c0200780c */ /* 0x040fe20003fa4270 */
[----:B------:R-:W4:Y:S04]  /*8ed0*/  @P6 LDG.E.U16 R134, desc[UR22][R58.64] ;  /* 0x000000163a866981 */ /* 0x000f28000c1e1500 */
[----:B------:R-:W4:Y:S04]  /*8ee0*/  @P6 LDG.E.U16 R135, desc[UR22][R56.64] ;  /* 0x0000001638876981 */ /* 0x000f28000c1e1500 */
[----:B------:R-:W4:Y:S04]  /*8ef0*/  @P6 LDG.E.U16 R136, desc[UR22][R54.64] ;  /* 0x0000001636886981 */ /* 0x000f28000c1e1500 */
[----:B------:R-:W4:Y:S01]  /*8f00*/  @P6 LDG.E.U16 R137, desc[UR22][R52.64] ;  /* 0x0000001634896981 */ /* 0x000f22000c1e1500 */
[----:B------:R-:W-:-:S03]  /*8f10*/  ISETP.GT.AND P6, PT, R2, 0x1d, PT ;  /* 0x0000001d0200780c */ /* 0x000fc60003fc4270 */
        /* <DEDUP_REMOVED lines=9> */
[----:B------:R-:W-:-:S02]  /*8fb0*/  ISETP.GT.AND P0, PT, R2, 0x1f, PT ;  /* 0x0000001f0200780c */ /* 0x000fc40003f04270 */
[----:B------:R-:W-:Y:S02]  /*8fc0*/  PRMT R118, RZ, 0x7610, R118 ;  /* 0x00007610ff767816 */ /* 0x000fe40000000076 */
[----:B------:R-:W-:Y:S02]  /*8fd0*/  PRMT R151, RZ, 0x7610, R151 ;  /* 0x00007610ff977816 */ /* 0x000fe40000000097 */
[----:B------:R-:W-:Y:S02]  /*8fe0*/  PRMT R150, RZ, 0x7610, R150 ;  /* 0x00007610ff967816 */ /* 0x000fe40000000096 */
[----:B------:R-:W-:Y:S01]  /*8ff0*/  PRMT R153, RZ, 0x7610, R153 ;  /* 0x00007610ff997816 */ /* 0x000fe20000000099 */
[----:B------:R-:W4:Y:S01]  /*9000*/  @P4 LDG.E.U16 R118, desc[UR22][R98.64] ;  /* 0x0000001662764981 */ /* 0x000f22000c1e1500 */
[----:B------:R-:W-:Y:S02]  /*9010*/  PRMT R120, RZ, 0x7610, R120 ;  /* 0x00007610ff787816 */ /* 0x000fe40000000078 */
[----:B------:R-:W-:Y:S01]  /*9020*/  PRMT R123, RZ, 0x7610, R123 ;  /* 0x00007610ff7b7816 */ /* 0x000fe2000000007b */
[----:B------:R-:W4:Y:S01]  /*9030*/  @P4 LDG.E.U16 R151, desc[UR22][R96.64] ;  /* 0x0000001660974981 */ /* 0x000f22000c1e1500 */
[----:B------:R-:W-:-:S02]  /*9040*/  PRMT R122, RZ, 0x7610, R122 ;  /* 0x00007610ff7a7816 */ /* 0x000fc4000000007a */
[----:B------:R-:W-:Y:S01]  /*9050*/  PRMT R133, RZ, 0x7610, R133 ;  /* 0x00007610ff857816 */ /* 0x000fe20000000085 */
[----:B------:R-:W4:Y:S01]  /*9060*/  @P4 LDG.E.U16 R150, desc[UR22][R94.64] ;  /* 0x000000165e964981 */ /* 0x000f22000c1e1500 */
        /* <DEDUP_REMOVED lines=17> */
[----:B------:R-:W4:Y:S04]  /*9180*/  @P6 LDG.E.U16 R148, desc[UR22][R66.64] ;  /* 0x0000001642946981 */ /* 0x000f28000c1e1500 */
        /* <DEDUP_REMOVED lines=10> */
[----:B------:R-:W4:Y:S01]  /*9230*/  @P0 LDG.E.U16 R165, desc[UR22][R20.64] ;  /* 0x0000001614a50981 */ /* 0x000f22000c1e1500 */
[----:B------:R-:W-:Y:S06]  /*9240*/  BAR.SYNC.DEFER_BLOCKING 0x0 ;  /* 0x0000000000007b1d */ /* 0x000fec0000010000 */
[----:B------:R-:W-:Y:S04]  /*9250*/  STS.U16 [R0+UR9+0x8000], R12 ;  /* 0x0080000c00007988 */ /* 0x000fe80008000409 */
[----:B------:R-:W-:Y:S04]  /*9260*/  STS.U16 [R0+UR9+0xa000], R13 ;  /* 0x00a0000d00007988 */ /* 0x000fe80008000409 */
[----:B--2---:R0:W-:Y:S04]  /*9270*/  STL [R1+0x460], R116 ;  /* 0x0004607401007387 */ /* 0x0041e80000100800 */
[----:B------:R-:W-:Y:S04]  /*9280*/  STL [R1+0x440], R146 ;  /* 0x0004409201007387 */ /* 0x000fe80000100800 */
[----:B------:R-:W-:Y:S04]  /*9290*/  STL [R1+0x43c], R147 ;  /* 0x00043c9301007387 */ /* 0x000fe80000100800 */
[----:B------:R-:W-:Y:S04]  /*92a0*/  STL [R1+0x448], R144 ;  /* 0x0004489001007387 */ /* 0x000fe80000100800 */
[----:B------:R-:W-:Y:S04]  /*92b0*/  STL [R1+0x444], R145 ;  /* 0x0004449101007387 */ /* 0x000fe80000100800 */
[----:B------:R2:W-:Y:S04]  /*92c0*/  STL [R1+0x450], R142 ;  /* 0x0004508e01007387 */ /* 0x0005e80000100800 */
[----:B------:R-:W-:Y:S04]  /*92d0*/  STL [R1+0x44c], R143 ;  /* 0x00044c8f01007387 */ /* 0x000fe80000100800 */
[----:B------:R-:W-:Y:S04]  /*92e0*/  STL [R1+0x458], R140 ;  /* 0x0004588c01007387 */ /* 0x000fe80000100800 */
[----:B------:R-:W-:Y:S04]  /*92f0*/  STL [R1+0x454], R141 ;  /* 0x0004548d01007387 */ /* 0x000fe80000100800 */
[----:B------:R1:W-:Y:S04]  /*9300*/  STL [R1+0x45c], R75 ;  /* 0x00045c4b01007387 */ /* 0x0003e80000100800 */
[----:B---3--:R-:W-:Y:S01]  /*9310*/  STL [R1+0x1d8], R154 ;  /* 0x0001d89a01007387 */ /* 0x008fe20000100800 */
[----:B0-----:R-:W-:-:S03]  /*9320*/  IMAD.MOV.U32 R116, RZ, RZ, R152 ;  /* 0x000000ffff747224 */ /* 0x001fc600078e0098 */
[----:B------:R0:W-:Y:S04]  /*9330*/  STL [R1+0x1d4], R103 ;  /* 0x0001d46701007387 */ /* 0x0001e80000100800 */
[----:B------:R-:W3:Y:S04]  /*9340*/  LDL.LU R12, [R1+0x468] ;  /* 0x00046800010c7983 */ /* 0x000ee80000300800 */
[----:B------:R-:W3:Y:S04]  /*9350*/  LDL.LU R13, [R1+0x464] ;  /* 0x00046400010d7983 */ /* 0x000ee80000300800 */
[----:B--2---:R-:W2:Y:S04]  /*9360*/  LDL.LU R142, [R1+0x300] ;  /* 0x00030000018e7983 */ /* 0x004ea80000300800 */
[----:B------:R-:W3:Y:S04]  /*9370*/  LDL.LU R152, [R1+0x2fc] ;  /* 0x0002fc0001987983 */ /* 0x000ee80000300800 */
[----:B------:R-:W4:Y:S04]  /*9380*/  LDL.LU R145, [R1+0x288] ;  /* 0x0002880001917983 */ /* 0x000f280000300800 */
[----:B------:R-:W4:Y:S04]  /*9390*/  LDL.LU R144, [R1+0x284] ;  /* 0x0002840001907983 */ /* 0x000f280000300800 */
[----:B------:R-:W4:Y:S04]  /*93a0*/  LDL.LU R121, [R1+0x280] ;  /* 0x0002800001797983 */ /* 0x000f280000300800 */
[----:B------:R-:W4:Y:S01]  /*93b0*/  LDL.LU R86, [R1+0x27c] ;  /* 0x00027c0001567983 */ /* 0x000f220000300800 */
[----:B------:R-:W1:Y:S03]  /*93c0*/  S2R R82, SR_TID.X ;  /* 0x0000000000527919 */ /* 0x000e660000002100 */
[----:B------:R-:W-:Y:S01]  /*93d0*/  STS.U16 [R0+UR9+0x8800], R116 ;  /* 0x0088007400007988 */ /* 0x000fe20008000409 */
[----:B-1----:R-:W-:-:S03]  /*93e0*/  LOP3.LUT R75, R82, 0x1f, RZ, 0xc0, !PT ;  /* 0x0000001f524b7812 */ /* 0x002fc600078ec0ff */
[----:B------:R-:W4:Y:S01]  /*93f0*/  LDL.LU R82, [R1+0x20c] ;  /* 0x00020c0001527983 */ /* 0x000f220000300800 */
[----:B------:R-:W-:-:S03]  /*9400*/  ISETP.GE.AND P0, PT, R75, R2, PT ;  /* 0x000000024b00720c */ /* 0x000fc60003f06270 */
[----:B------:R-:W4:Y:S04]  /*9410*/  LDL.LU R84, [R1+0x208] ;  /* 0x0002080001547983 */ /* 0x000f280000300800 */
[----:B------:R-:W4:Y:S04]  /*9420*/  LDL.LU R119, [R1+0x204] ;  /* 0x0002040001777983 */ /* 0x000f280000300800 */
[----:B------:R-:W4:Y:S04]  /*9430*/  LDL.LU R75, [R1+0x1d8] ;  /* 0x0001d800014b7983 */ /* 0x000f280000300800 */
[----:B------:R-:W4:Y:S04]  /*9440*/  LDL.LU R140, [R1+0x1d4] ;  /* 0x0001d400018c7983 */ /* 0x000f280000300800 */
[----:B------:R-:W4:Y:S04]  /*9450*/  LDL.LU R141, [R1+0x2f8] ;  /* 0x0002f800018d7983 */ /* 0x000f280000300800 */
[----:B------:R-:W4:Y:S04]  /*9460*/  LDL.LU R147, [R1+0x2f4] ;  /* 0x0002f40001937983 */ /* 0x000f280000300800 */
[----:B------:R-:W4:Y:S04]  /*9470*/  LDL.LU R146, [R1+0x2f0] ;  /* 0x0002f00001927983 */ /* 0x000f280000300800 */
[----:B0-----:R-:W4:Y:S04]  /*9480*/  LDL.LU R103, [R1+0x2ec] ;  /* 0x0002ec0001677983 */ /* 0x001f280000300800 */
[----:B------:R-:W4:Y:S04]  /*9490*/  LDL.LU R154, [R1+0x278] ;  /* 0x00027800019a7983 */ /* 0x000f280000300800 */
[----:B--2---:R-:W-:Y:S04]  /*94a0*/  STS.U16 [R0+UR9+0xc000], R142 ;  /* 0x00c0008e00007988 */ /* 0x004fe80008000409 */
[----:B---3--:R0:W-:Y:S04]  /*94b0*/  STS.U16 [R0+UR9+0xe000], R152 ;  /* 0x00e0009800007988 */ /* 0x0081e80008000409 */
[----:B----4-:R-:W-:Y:S04]  /*94c0*/  STS.U16 [R0+UR9+0x8400], R145 ;  /* 0x0084009100007988 */ /* 0x010fe80008000409 */
[----:B------:R1:W-:Y:S04]  /*94d0*/  STS.U16 [R0+UR9+0xa400], R144 ;  /* 0x00a4009000007988 */ /* 0x0003e80008000409 */
[----:B0-----:R-:W2:Y:S04]  /*94e0*/  LDL.LU R152, [R1+0x274] ;  /* 0x0002740001987983 */ /* 0x001ea80000300800 */
[----:B------:R-:W3:Y:S04]  /*94f0*/  LDL.LU R142, [R1+0x270] ;  /* 0x00027000018e7983 */ /* 0x000ee80000300800 */
[----:B------:R-:W4:Y:S04]  /*9500*/  LDL.LU R143, [R1+0x26c] ;  /* 0x00026c00018f7983 */ /* 0x000f280000300800 */
[----:B------:R0:W-:Y:S04]  /*9510*/  STS.U16 [R0+UR9+0xc400], R121 ;  /* 0x00c4007900007988 */ /* 0x0001e80008000409 */
[----:B-1----:R-:W2:Y:S04]  /*9520*/  LDL.LU R144, [R1+0x200] ;  /* 0x0002000001907983 */ /* 0x002ea80000300800 */
[----:B------:R1:W-:Y:S04]  /*9530*/  STS.U16 [R0+UR9+0xe400], R86 ;  /* 0x00e4005600007988 */ /* 0x0003e80008000409 */
[----:B0-----:R-:W2:Y:S04]  /*9540*/  LDL.LU R121, [R1+0x1fc] ;  /* 0x0001fc0001797983 */ /* 0x001ea80000300800 */
[----:B------:R-:W2:Y:S04]  /*9550*/  LDL.LU R145, [R1+0x1f8] ;  /* 0x0001f80001917983 */ /* 0x000ea80000300800 */
[----:B-1----:R-:W2:Y:S04]  /*9560*/  LDL.LU R86, [R1+0x1f4] ;  /* 0x0001f40001567983 */ /* 0x002ea80000300800 */
[----:B------:R-:W2:Y:S04]  /*9570*/  LDL.LU R116, [R1+0x460] ;  /* 0x0004600001747983 */ /* 0x000ea80000300800 */
[----:B------:R0:W-:Y:S04]  /*9580*/  STS.U16 [R0+UR9+0xa800], R82 ;  /* 0x00a8005200007988 */ /* 0x0001e80008000409 */
[----:B------:R1:W-:Y:S04]  /*9590*/  STS.U16 [R0+UR9+0xc800], R84 ;  /* 0x00c8005400007988 */ /* 0x0003e80008000409 */
[----:B------:R1:W-:Y:S01]  /*95a0*/  STS.U16 [R0+UR9+0xe800], R119 ;  /* 0x00e8007700007988 */ /* 0x0003e20008000409 */
[----:B0-----:R-:W-:-:S03]  /*95b0*/  LOP3.LUT R82, R0, 0x10, RZ, 0x3c, !PT ;  /* 0x0000001000527812 */ /* 0x001fc600078e3cff */
[----:B------:R-:W-:Y:S04]  /*95c0*/  STS.U16 [R0+UR9+0xac00], R132 ;  /* 0x00ac008400007988 */ /* 0x000fe80008000409 */
[----:B-1----:R-:W3:Y:S04]  /*95d0*/  LDL.LU R84, [R1+0x2e8] ;  /* 0x0002e80001547983 */ /* 0x002ee80000300800 */
[----:B------:R-:W3:Y:S04]  /*95e0*/  LDL.LU R119, [R1+0x2e4] ;  /* 0x0002e40001777983 */ /* 0x000ee80000300800 */
[----:B------:R-:W-:Y:S04]  /*95f0*/  STS.U16 [R0+UR9+0xcc00], R75 ;  /* 0x00cc004b00007988 */ /* 0x000fe80008000409 */
[----:B------:R-:W-:Y:S04]  /*9600*/  STS.U16 [R0+UR9+0xec00], R140 ;  /* 0x00ec008c00007988 */ /* 0x000fe80008000409 */
[----:B--2---:R0:W-:Y:S04]  /*9610*/  STS.U16 [R0+UR9+0x8c00], R116 ;  /* 0x008c007400007988 */ /* 0x0041e80008000409 */
[----:B------:R1:W-:Y:S04]  /*9620*/  STS.U16 [R82+UR9+0x8080], R141 ;  /* 0x0080808d52007988 */ /* 0x0003e80008000409 */
[----:B0-----:R-:W2:Y:S04]  /*9630*/  LDL.LU R116, [R1+0x2e0] ;  /* 0x0002e00001747983 */ /* 0x001ea80000300800 */
[----:B------:R-:W2:Y:S04]  /*9640*/  LDL.LU R132, [R1+0x2dc] ;  /* 0x0002dc0001847983 */ /* 0x000ea80000300800 */
[----:B------:R0:W5:Y:S04]  /*9650*/  LDL.LU R75, [R1+0x45c] ;  /* 0x00045c00014b7983 */ /* 0x0001680000300800 */
[----:B------:R0:W5:Y:S04]  /*9660*/  LDL.LU R140, [R1+0x458] ;  /* 0x00045800018c7983 */ /* 0x0001680000300800 */
[----:B------:R-:W-:Y:S04]  /*9670*/  STS.U16 [R82+UR9+0xa080], R147 ;  /* 0x00a0809352007988 */ /* 0x000fe80008000409 */
[----:B-1----:R0:W5:Y:S04]  /*9680*/  LDL.LU R141, [R1+0x454] ;  /* 0x00045400018d7983 */ /* 0x0021680000300800 */
[----:B------:R1:W-:Y:S04]  /*9690*/  STS.U16 [R82+UR9+0xc080], R146 ;  /* 0x00c0809252007988 */ /* 0x0003e80008000409 */
[----:B------:R0:W-:Y:S04]  /*96a0*/  STS.U16 [R82+UR9+0xe080], R103 ;  /* 0x00e0806752007988 */ /* 0x0001e80008000409 */
[----:B------:R3:W-:Y:S04]  /*96b0*/  STS.U16 [R82+UR9+0x8480], R154 ;  /* 0x0084809a52007988 */ /* 0x0007e80008000409 */
[----:B-1----:R-:W2:Y:S04]  /*96c0*/  LDL.LU R146, [R1+0x268] ;  /* 0x0002680001927983 */ /* 0x002ea80000300800 */
[----:B0-----:R-:W2:Y:S04]  /*96d0*/  LDL.LU R103, [R1+0x264] ;  /* 0x0002640001677983 */ /* 0x001ea80000300800 */
[----:B------:R-:W2:Y:S04]  /*96e0*/  LDL.LU R147, [R1+0x260] ;  /* 0x0002600001937983 */ /* 0x000ea80000300800 */
[----:B------:R0:W-:Y:S04]  /*96f0*/  STS.U16 [R82+UR9+0xa480], R152 ;  /* 0x00a4809852007988 */ /* 0x0001e80008000409 */
[----:B---3--:R-:W3:Y:S04]  /*9700*/  LDL.LU R154, [R1+0x25c] ;  /* 0x00025c00019a7983 */ /* 0x008ee80000300800 */
[----:B0-----:R-:W3:Y:S04]  /*9710*/  LDL.LU R152, [R1+0x1f0] ;  /* 0x0001f00001987983 */ /* 0x001ee80000300800 */
[----:B------:R0:W-:Y:S04]  /*9720*/  STS.U16 [R82+UR9+0xc480], R142 ;  /* 0x00c4808e52007988 */ /* 0x0001e80008000409 */
[----:B----4-:R1:W-:Y:S04]  /*9730*/  STS.U16 [R82+UR9+0xe480], R143 ;  /* 0x00e4808f52007988 */ /* 0x0103e80008000409 */
[----:B------:R4:W-:Y:S04]  /*9740*/  STS.U16 [R82+UR9+0x8880], R144 ;  /* 0x0088809052007988 */ /* 0x0009e80008000409 */
[----:B------:R1:W-:Y:S04]  /*9750*/  STS.U16 [R82+UR9+0xa880], R121 ;  /* 0x00a8807952007988 */ /* 0x0003e80008000409 */
[----:B0-----:R0:W5:Y:S04]  /*9760*/  LDL.LU R142, [R1+0x450] ;  /* 0x00045000018e7983 */ /* 0x0011680000300800 */
[----:B------:R-:W-:Y:S04]  /*9770*/  STS.U16 [R82+UR9+0xc880], R145 ;  /* 0x00c8809152007988 */ /* 0x000fe80008000409 */
[----:B-1----:R0:W5:Y:S04]  /*9780*/  LDL.LU R143, [R1+0x44c] ;  /* 0x00044c00018f7983 */ /* 0x0021680000300800 */
[----:B------:R1:W-:Y:S04]  /*9790*/  STS.U16 [R82+UR9+0xe880], R86 ;  /* 0x00e8805652007988 */ /* 0x0003e80008000409 */
[----:B----4-:R0:W5:Y:S04]  /*97a0*/  LDL.LU R144, [R1+0x448] ;  /* 0x0004480001907983 */ /* 0x0101680000300800 */
[----:B------:R-:W4:Y:S01]  /*97b0*/  LDL.LU R121, [R1+0x1ec] ;  /* 0x0001ec0001797983 */ /* 0x000f220000300800 */
[----:B-1----:R-:W-:-:S03]  /*97c0*/  LOP3.LUT R86, R0, 0x20, RZ, 0x3c, !PT ;  /* 0x0000002000567812 */ /* 0x002fc600078e3cff */
[----:B------:R1:W-:Y:S04]  /*97d0*/  STS.U16 [R82+UR9+0x8c80], R101 ;  /* 0x008c806552007988 */ /* 0x0003e80008000409 */
[----:B------:R0:W5:Y:S04]  /*97e0*/  LDL.LU R145, [R1+0x444] ;  /* 0x0004440001917983 */ /* 0x0001680000300800 */
[----:B------:R0:W-:Y:S04]  /*97f0*/  STS.U16 [R82+UR9+0xac80], R100 ;  /* 0x00ac806452007988 */ /* 0x0001e80008000409 */
[----:B-1----:R-:W4:Y:S04]  /*9800*/  LDL.LU R101, [R1+0x2d8] ;  /* 0x0002d80001657983 */ /* 0x002f280000300800 */
[----:B------:R-:W-:Y:S04]  /*9810*/  STS.U16 [R82+UR9+0xcc80], R83 ;  /* 0x00cc805352007988 */ /* 0x000fe80008000409 */
[----:B0-----:R-:W4:Y:S04]  /*9820*/  LDL.LU R100, [R1+0x2d4] ;  /* 0x0002d40001647983 */ /* 0x001f280000300800 */
[----:B------:R0:W-:Y:S04]  /*9830*/  STS.U16 [R82+UR9+0xec80], R85 ;  /* 0x00ec805552007988 */ /* 0x0001e80008000409 */
[----:B------:R-:W-:Y:S04]  /*9840*/  STS.U16 [R86+UR9+0x8100], R84 ;  /* 0x0081005456007988 */ /* 0x000fe80008000409 */
[----:B------:R1:W-:Y:S04]  /*9850*/  STS.U16 [R86+UR9+0xa100], R119 ;  /* 0x00a1007756007988 */ /* 0x0003e80008000409 */
[----:B0-----:R-:W4:Y:S04]  /*9860*/  LDL.LU R82, [R1+0x2d0] ;  /* 0x0002d00001527983 */ /* 0x001f280000300800 */
[----:B------:R-:W4:Y:S04]  /*9870*/  LDL.LU R83, [R1+0x2cc] ;  /* 0x0002cc0001537983 */ /* 0x000f280000300800 */
[----:B-1----:R-:W4:Y:S04]  /*9880*/  LDL.LU R119, [R1+0x258] ;  /* 0x0002580001777983 */ /* 0x002f280000300800 */
[----:B------:R-:W4:Y:S04]  /*9890*/  LDL.LU R84, [R1+0x254] ;  /* 0x0002540001547983 */ /* 0x000f280000300800 */
[----:B------:R-:W4:Y:S04]  /*98a0*/  LDL.LU R85, [R1+0x250] ;  /* 0x0002500001557983 */ /* 0x000f280000300800 */
[----:B--2---:R0:W-:Y:S04]  /*98b0*/  STS.U16 [R86+UR9+0xc100], R116 ;  /* 0x00c1007456007988 */ /* 0x0041e80008000409 */
[----:B------:R1:W-:Y:S04]  /*98c0*/  STS.U16 [R86+UR9+0xe100], R132 ;  /* 0x00e1008456007988 */ /* 0x0003e80008000409 */
[----:B0-----:R-:W2:Y:S04]  /*98d0*/  LDL.LU R116, [R1+0x24c] ;  /* 0x00024c0001747983 */ /* 0x001ea80000300800 */
[----:B-1----:R-:W2:Y:S04]  /*98e0*/  LDL.LU R132, [R1+0x1e8] ;  /* 0x0001e80001847983 */ /* 0x002ea80000300800 */
[----:B------:R0:W-:Y:S04]  /*98f0*/  STS.U16 [R86+UR9+0x8500], R146 ;  /* 0x0085009256007988 */ /* 0x0001e80008000409 */
[----:B------:R1:W-:Y:S04]  /*9900*/  STS.U16 [R86+UR9+0xa500], R103 ;  /* 0x00a5006756007988 */ /* 0x0003e80008000409 */
[----:B------:R1:W-:Y:S04]  /*9910*/  STS.U16 [R86+UR9+0xc500], R147 ;  /* 0x00c5009356007988 */ /* 0x0003e80008000409 */
[----:B0-----:R0:W5:Y:S04]  /*9920*/  LDL.LU R146, [R1+0x440] ;  /* 0x0004400001927983 */ /* 0x0011680000300800 */
[----:B-1----:R-:W2:Y:S04]  /*9930*/  LDL.LU R103, [R1+0x1e4] ;  /* 0x0001e40001677983 */ /* 0x002ea80000300800 */
[----:B------:R0:W5:Y:S04]  /*9940*/  LDL.LU R147, [R1+0x43c] ;  /* 0x00043c0001937983 */ /* 0x0001680000300800 */
[----:B---3--:R1:W-:Y:S04]  /*9950*/  STS.U16 [R86+UR9+0xe500], R154 ;  /* 0x00e5009a56007988 */ /* 0x0083e80008000409 */
[----:B------:R3:W-:Y:S04]  /*9960*/  STS.U16 [R86+UR9+0x8900], R152 ;  /* 0x0089009856007988 */ /* 0x0007e80008000409 */
[----:B-1----:R-:W2:Y:S04]  /*9970*/  LDL.LU R154, [R1+0x438] ;  /* 0x00043800019a7983 */ /* 0x002ea80000300800 */
[----:B---3--:R-:W3:Y:S04]  /*9980*/  LDL.LU R152, [R1+0x434] ;  /* 0x0004340001987983 */ /* 0x008ee80000300800 */
[----:B---3--:R1:W-:Y:S04]  /*9990*/  STS.U16 [R86+UR9+0xa900], R152 ;  /* 0x00a9009856007988 */ /* 0x0083e80008000409 */
[----:B--2---:R-:W-:Y:S04]  /*99a0*/  STS.U16 [R86+UR9+0xc900], R154 ;  /* 0x00c9009a56007988 */ /* 0x004fe80008000409 */
[----:B----4-:R-:W-:Y:S04]  /*99b0*/  STS.U16 [R86+UR9+0xe900], R121 ;  /* 0x00e9007956007988 */ /* 0x010fe80008000409 */
[----:B------:R2:W-:Y:S04]  /*99c0*/  STS.U16 [R86+UR9+0x8d00], R102 ;  /* 0x008d006656007988 */ /* 0x0005e80008000409 */
[----:B-1----:R-:W3:Y:S04]  /*99d0*/  LDL.LU R152, [R1+0x2c8] ;  /* 0x0002c80001987983 */ /* 0x002ee80000300800 */
[----:B------:R-:W-:Y:S01]  /*99e0*/  STS.U16 [R86+UR9+0xad00], R87 ;  /* 0x00ad005756007988 */ /* 0x000fe20008000409 */
[----:B--2---:R-:W-:-:S03]  /*99f0*/  LOP3.LUT R102, R0, 0x30, RZ, 0x3c, !PT ;  /* 0x0000003000667812 */ /* 0x004fc600078e3cff */
[----:B------:R-:W2:Y:S04]  /*9a00*/  LDL.LU R154, [R1+0x2c4] ;  /* 0x0002c400019a7983 */ /* 0x000ea80000300800 */
[----:B------:R-:W-:Y:S04]  /*9a10*/  STS.U16 [R86+UR9+0xcd00], R91 ;  /* 0x00cd005b56007988 */ /* 0x000fe80008000409 */
[----:B------:R-:W4:Y:S04]  /*9a20*/  LDL.LU R121, [R1+0x430] ;  /* 0x0004300001797983 */ /* 0x000f280000300800 */
[----:B------:R1:W-:Y:S04]  /*9a30*/  STS.U16 [R86+UR9+0xed00], R90 ;  /* 0x00ed005a56007988 */ /* 0x0003e80008000409 */
[----:B------:R0:W-:Y:S04]  /*9a40*/  STS.U16 [R102+UR9+0x8180], R101 ;  /* 0x0081806566007988 */ /* 0x0001e80008000409 */
[----:B-1----:R-:W2:Y:S04]  /*9a50*/  LDL.LU R86, [R1+0x2c0] ;  /* 0x0002c00001567983 */ /* 0x002ea80000300800 */
[----:B------:R-:W2:Y:S04]  /*9a60*/  LDL.LU R87, [R1+0x2bc] ;  /* 0x0002bc0001577983 */ /* 0x000ea80000300800 */
[----:B0-----:R-:W2:Y:S04]  /*9a70*/  LDL.LU R101, [R1+0x248] ;  /* 0x0002480001657983 */ /* 0x001ea80000300800 */
[----:B------:R-:W2:Y:S04]  /*9a80*/  LDL.LU R90, [R1+0x244] ;  /* 0x00024400015a7983 */ /* 0x000ea80000300800 */
[----:B------:R0:W-:Y:S04]  /*9a90*/  STS.U16 [R102+UR9+0xa180], R100 ;  /* 0x00a1806466007988 */ /* 0x0001e80008000409 */
[----:B------:R-:W2:Y:S04]  /*9aa0*/  LDL.LU R91, [R1+0x240] ;  /* 0x00024000015b7983 */ /* 0x000ea80000300800 */
[----:B------:R1:W-:Y:S04]  /*9ab0*/  STS.U16 [R102+UR9+0xc180], R82 ;  /* 0x00c1805266007988 */ /* 0x0003e80008000409 */
[----:B0-----:R-:W2:Y:S04]  /*9ac0*/  LDL.LU R100, [R1+0x23c] ;  /* 0x00023c0001647983 */ /* 0x001ea80000300800 */
[----:B------:R0:W-:Y:S04]  /*9ad0*/  STS.U16 [R102+UR9+0xe180], R83 ;  /* 0x00e1805366007988 */ /* 0x0001e80008000409 */
[----:B-1----:R1:W5:Y:S04]  /*9ae0*/  LDL.LU R82, [R1+0x42c] ;  /* 0x00042c0001527983 */ /* 0x0023680000300800 */
[----:B------:R1:W-:Y:S04]  /*9af0*/  STS.U16 [R102+UR9+0x8580], R119 ;  /* 0x0085807766007988 */ /* 0x0003e80008000409 */
[----:B0-----:R0:W5:Y:S04]  /*9b00*/  LDL.LU R83, [R1+0x428] ;  /* 0x0004280001537983 */ /* 0x0011680000300800 */
[----:B------:R0:W-:Y:S04]  /*9b10*/  STS.U16 [R102+UR9+0xa580], R84 ;  /* 0x00a5805466007988 */ /* 0x0001e80008000409 */
[----:B-1----:R-:W2:Y:S04]  /*9b20*/  LDL.LU R119, [R1+0x424] ;  /* 0x0004240001777983 */ /* 0x002ea80000300800 */
[----:B------:R1:W-:Y:S04]  /*9b30*/  STS.U16 [R102+UR9+0xc580], R85 ;  /* 0x00c5805566007988 */ /* 0x0003e80008000409 */
[----:B0-----:R0:W5:Y:S04]  /*9b40*/  LDL.LU R84, [R1+0x420] ;  /* 0x0004200001547983 */ /* 0x0011680000300800 */
[----:B------:R0:W-:Y:S04]  /*9b50*/  STS.U16 [R102+UR9+0xe580], R116 ;  /* 0x00e5807466007988 */ /* 0x0001e80008000409 */
[----:B-1----:R1:W5:Y:S04]  /*9b60*/  LDL.LU R85, [R1+0x41c] ;  /* 0x00041c0001557983 */ /* 0x0023680000300800 */
[----:B------:R1:W-:Y:S04]  /*9b70*/  STS.U16 [R102+UR9+0x8980], R132 ;  /* 0x0089808466007988 */ /* 0x0003e80008000409 */
[----:B0-----:R-:W2:Y:S04]  /*9b80*/  LDL.LU R116, [R1+0x418] ;  /* 0x0004180001747983 */ /* 0x001ea80000300800 */
[----:B-1----:R-:W2:Y:S04]  /*9b90*/  LDL.LU R132, [R1+0x414] ;  /* 0x0004140001847983 */ /* 0x002ea80000300800 */
[----:B--2---:R0:W-:Y:S04]  /*9ba0*/  STS.U16 [R102+UR9+0xa980], R132 ;  /* 0x00a9808466007988 */ /* 0x0041e80008000409 */
[----:B------:R1:W-:Y:S04]  /*9bb0*/  STS.U16 [R102+UR9+0xc980], R103 ;  /* 0x00c9806766007988 */ /* 0x0003e80008000409 */
[----:B0-----:R-:W2:Y:S04]  /*9bc0*/  LDL.LU R132, [R1+0x2b8] ;  /* 0x0002b80001847983 */ /* 0x001ea80000300800 */
[----:B-1----:R-:W2:Y:S04]  /*9bd0*/  LDL.LU R103, [R1+0x410] ;  /* 0x0004100001677983 */ /* 0x002ea80000300800 */
[----:B--2---:R-:W-:Y:S04]  /*9be0*/  STS.U16 [R102+UR9+0xe980], R103 ;  /* 0x00e9806766007988 */ /* 0x004fe80008000409 */
[----:B------:R0:W-:Y:S04]  /*9bf0*/  STS.U16 [R102+UR9+0x8d80], R118 ;  /* 0x008d807666007988 */ /* 0x0001e80008000409 */
[----:B------:R-:W-:Y:S04]  /*9c00*/  STS.U16 [R102+UR9+0xad80], R151 ;  /* 0x00ad809766007988 */ /* 0x000fe80008000409 */
[----:B------:R-:W-:Y:S01]  /*9c10*/  STS.U16 [R102+UR9+0xcd80], R150 ;  /* 0x00cd809666007988 */ /* 0x000fe20008000409 */
[----:B0-----:R-:W-:-:S03]  /*9c20*/  LOP3.LUT R118, R0, 0x40, RZ, 0x3c, !PT ;  /* 0x0000004000767812 */ /* 0x001fc600078e3cff */
[----:B------:R0:W-:Y:S04]  /*9c30*/  STS.U16 [R102+UR9+0xed80], R153 ;  /* 0x00ed809966007988 */ /* 0x0001e80008000409 */
[----:B---3--:R1:W-:Y:S04]  /*9c40*/  STS.U16 [R118+UR9+0x8200], R152 ;  /* 0x0082009876007988 */ /* 0x0083e80008000409 */
[----:B0-----:R-:W2:Y:S04]  /*9c50*/  LDL.LU R102, [R1+0x2b4] ;  /* 0x0002b40001667983 */ /* 0x001ea80000300800 */
[----:B------:R-:W3:Y:S04]  /*9c60*/  LDL.LU R103, [R1+0x2b0] ;  /* 0x0002b00001677983 */ /* 0x000ee80000300800 */
[----:B------:R-:W2:Y:S04]  /*9c70*/  LDL.LU R151, [R1+0x2ac] ;  /* 0x0002ac0001977983 */ /* 0x000ea80000300800 */
[----:B------:R-:W2:Y:S04]  /*9c80*/  LDL.LU R150, [R1+0x238] ;  /* 0x0002380001967983 */ /* 0x000ea80000300800 */
[----:B------:R-:W2:Y:S04]  /*9c90*/  LDL.LU R153, [R1+0x234] ;  /* 0x0002340001997983 */ /* 0x000ea80000300800 */
[----:B------:R0:W-:Y:S04]  /*9ca0*/  STS.U16 [R118+UR9+0xa200], R154 ;  /* 0x00a2009a76007988 */ /* 0x0001e80008000409 */
[----:B-1----:R-:W2:Y:S04]  /*9cb0*/  LDL.LU R152, [R1+0x230] ;  /* 0x0002300001987983 */ /* 0x002ea80000300800 */
[----:B------:R1:W-:Y:S04]  /*9cc0*/  STS.U16 [R118+UR9+0xc200], R86 ;  /* 0x00c2005676007988 */ /* 0x0003e80008000409 */
[----:B0-----:R-:W2:Y:S04]  /*9cd0*/  LDL.LU R154, [R1+0x22c] ;  /* 0x00022c00019a7983 */ /* 0x001ea80000300800 */
[----:B------:R0:W-:Y:S04]  /*9ce0*/  STS.U16 [R118+UR9+0xe200], R87 ;  /* 0x00e2005776007988 */ /* 0x0001e80008000409 */
[----:B-1----:R1:W5:Y:S04]  /*9cf0*/  LDL.LU R86, [R1+0x40c] ;  /* 0x00040c0001567983 */ /* 0x0023680000300800 */
[----:B------:R1:W-:Y:S04]  /*9d00*/  STS.U16 [R118+UR9+0x8600], R101 ;  /* 0x0086006576007988 */ /* 0x0003e80008000409 */
[----:B0-----:R0:W5:Y:S04]  /*9d10*/  LDL.LU R87, [R1+0x408] ;  /* 0x0004080001577983 */ /* 0x0011680000300800 */
[----:B-1----:R-:W2:Y:S04]  /*9d20*/  LDL.LU R101, [R1+0x404] ;  /* 0x0004040001657983 */ /* 0x002ea80000300800 */
[----:B------:R1:W-:Y:S04]  /*9d30*/  STS.U16 [R118+UR9+0xa600], R90 ;  /* 0x00a6005a76007988 */ /* 0x0003e80008000409 */
[----:B------:R0:W-:Y:S04]  /*9d40*/  STS.U16 [R118+UR9+0xc600], R91 ;  /* 0x00c6005b76007988 */ /* 0x0001e80008000409 */
[----:B------:R4:W-:Y:S04]  /*9d50*/  STS.U16 [R118+UR9+0xe600], R100 ;  /* 0x00e6006476007988 */ /* 0x0009e80008000409 */
[----:B-1----:R1:W5:Y:S04]  /*9d60*/  LDL.LU R90, [R1+0x400] ;  /* 0x00040000015a7983 */ /* 0x0023680000300800 */
[----:B0-----:R1:W5:Y:S04]  /*9d70*/  LDL.LU R91, [R1+0x3fc] ;  /* 0x0003fc00015b7983 */ /* 0x0013680000300800 */
[----:B----4-:R1:W5:Y:S04]  /*9d80*/  LDL.LU R100, [R1+0x3f8] ;  /* 0x0003f80001647983 */ /* 0x0103680000300800 */
[----:B--2---:R-:W-:Y:S04]  /*9d90*/  STS.U16 [R118+UR9+0x8a00], R101 ;  /* 0x008a006576007988 */ /* 0x004fe80008000409 */
[----:B------:R0:W-:Y:S04]  /*9da0*/  STS.U16 [R118+UR9+0xaa00], R116 ;  /* 0x00aa007476007988 */ /* 0x0001e80008000409 */
[----:B------:R-:W-:Y:S04]  /*9db0*/  STS.U16 [R118+UR9+0xca00], R119 ;  /* 0x00ca007776007988 */ /* 0x000fe80008000409 */
[----:B------:R-:W-:Y:S04]  /*9dc0*/  STS.U16 [R118+UR9+0xea00], R121 ;  /* 0x00ea007976007988 */ /* 0x000fe80008000409 */
[----:B------:R-:W-:Y:S01]  /*9dd0*/  STS.U16 [R118+UR9+0x8e00], R120 ;  /* 0x008e007876007988 */ /* 0x000fe20008000409 */
[----:B0-----:R-:W-:-:S03]  /*9de0*/  LOP3.LUT R116, R0, 0x50, RZ, 0x3c, !PT ;  /* 0x0000005000747812 */ /* 0x001fc600078e3cff */
[----:B------:R-:W-:Y:S04]  /*9df0*/  STS.U16 [R118+UR9+0xae00], R123 ;  /* 0x00ae007b76007988 */ /* 0x000fe80008000409 */
[----:B------:R-:W-:Y:S04]  /*9e00*/  STS.U16 [R118+UR9+0xce00], R122 ;  /* 0x00ce007a76007988 */ /* 0x000fe80008000409 */
[----:B------:R1:W5:Y:S04]  /*9e10*/  LDL.LU R101, [R1+0x3f4] ;  /* 0x0003f40001657983 */ /* 0x0003680000300800 */
[----:B------:R0:W-:Y:S04]  /*9e20*/  STS.U16 [R118+UR9+0xee00], R133 ;  /* 0x00ee008576007988 */ /* 0x0001e80008000409 */
[----:B------:R2:W-:Y:S04]  /*9e30*/  STS.U16 [R116+UR9+0x8280], R132 ;  /* 0x0082808474007988 */ /* 0x0005e80008000409 */
[----:B0-----:R-:W4:Y:S04]  /*9e40*/  LDL.LU R118, [R1+0x2a8] ;  /* 0x0002a80001767983 */ /* 0x001f280000300800 */
[----:B------:R-:W4:Y:S04]  /*9e50*/  LDL.LU R119, [R1+0x2a4] ;  /* 0x0002a40001777983 */ /* 0x000f280000300800 */
[----:B------:R-:W4:Y:S04]  /*9e60*/  LDL.LU R120, [R1+0x2a0] ;  /* 0x0002a00001787983 */ /* 0x000f280000300800 */
[----:B------:R-:W4:Y:S04]  /*9e70*/  LDL.LU R121, [R1+0x29c] ;  /* 0x00029c0001797983 */ /* 0x000f280000300800 */
[----:B------:R-:W4:Y:S04]  /*9e80*/  LDL.LU R122, [R1+0x228] ;  /* 0x00022800017a7983 */ /* 0x000f280000300800 */
[----:B------:R-:W4:Y:S04]  /*9e90*/  LDL.LU R123, [R1+0x224] ;  /* 0x00022400017b7983 */ /* 0x000f280000300800 */
[----:B--2---:R-:W2:Y:S04]  /*9ea0*/  LDL.LU R132, [R1+0x220] ;  /* 0x0002200001847983 */ /* 0x004ea80000300800 */
[----:B------:R-:W2:Y:S04]  /*9eb0*/  LDL.LU R133, [R1+0x21c] ;  /* 0x00021c0001857983 */ /* 0x000ea80000300800 */
[----:B------:R0:W-:Y:S04]  /*9ec0*/  STS.U16 [R116+UR9+0xa280], R102 ;  /* 0x00a2806674007988 */ /* 0x0001e80008000409 */
[----:B---3--:R3:W-:Y:S04]  /*9ed0*/  STS.U16 [R116+UR9+0xc280], R103 ;  /* 0x00c2806774007988 */ /* 0x0087e80008000409 */
[----:B------:R-:W-:Y:S04]  /*9ee0*/  STS.U16 [R116+UR9+0xe280], R151 ;  /* 0x00e2809774007988 */ /* 0x000fe80008000409 */
[----:B0-----:R1:W5:Y:S04]  /*9ef0*/  LDL.LU R102, [R1+0x3f0] ;  /* 0x0003f00001667983 */ /* 0x0013680000300800 */
[----:B---3--:R1:W5:Y:S04]  /*9f00*/  LDL.LU R103, [R1+0x3ec] ;  /* 0x0003ec0001677983 */ /* 0x0083680000300800 */
[----:B------:R0:W-:Y:S04]  /*9f10*/  STS.U16 [R116+UR9+0x8680], R150 ;  /* 0x0086809674007988 */ /* 0x0001e80008000409 */
[----:B------:R-:W-:Y:S04]  /*9f20*/  STS.U16 [R116+UR9+0xa680], R153 ;  /* 0x00a6809974007988 */ /* 0x000fe80008000409 */
[----:B------:R3:W-:Y:S04]  /*9f30*/  STS.U16 [R116+UR9+0xc680], R152 ;  /* 0x00c6809874007988 */ /* 0x0007e80008000409 */
[----:B0-----:R-:W2:Y:S04]  /*9f40*/  LDL.LU R150, [R1+0x298] ;  /* 0x0002980001967983 */ /* 0x001ea80000300800 */
[----:B------:R-:W2:Y:S04]  /*9f50*/  LDL.LU R151, [R1+0x294] ;  /* 0x0002940001977983 */ /* 0x000ea80000300800 */
[----:B------:R-:W-:Y:S04]  /*9f60*/  STS.U16 [R116+UR9+0xe680], R154 ;  /* 0x00e6809a74007988 */ /* 0x000fe80008000409 */
[----:B---3--:R-:W3:Y:S04]  /*9f70*/  LDL.LU R152, [R1+0x290] ;  /* 0x0002900001987983 */ /* 0x008ee80000300800 */
[----:B------:R0:W-:Y:S04]  /*9f80*/  STS.U16 [R116+UR9+0x8a80], R40 ;  /* 0x008a802874007988 */ /* 0x0001e80008000409 */
[----:B------:R-:W3:Y:S04]  /*9f90*/  LDL.LU R153, [R1+0x28c] ;  /* 0x00028c0001997983 */ /* 0x000ee80000300800 */
[----:B------:R1:W-:Y:S04]  /*9fa0*/  STS.U16 [R116+UR9+0xaa80], R162 ;  /* 0x00aa80a274007988 */ /* 0x0003e80008000409 */
[----:B0-----:R-:W3:Y:S04]  /*9fb0*/  LDL.LU R40, [R1+0x218] ;  /* 0x0002180001287983 */ /* 0x001ee80000300800 */
[----:B------:R-:W3:Y:S04]  /*9fc0*/  LDL.LU R154, [R1+0x214] ;  /* 0x00021400019a7983 */ /* 0x000ee80000300800 */
[----:B-1----:R-:W3:Y:S04]  /*9fd0*/  LDL.LU R162, [R1+0x210] ;  /* 0x0002100001a27983 */ /* 0x002ee80000300800 */
[----:B------:R0:W-:Y:S04]  /*9fe0*/  STS.U16 [R116+UR9+0xca80], R104 ;  /* 0x00ca806874007988 */ /* 0x0001e80008000409 */
[----:B------:R-:W-:Y:S04]  /*9ff0*/  STS.U16 [R116+UR9+0xea80], R105 ;  /* 0x00ea806974007988 */ /* 0x000fe80008000409 */
[----:B------:R1:W-:Y:S04]  /*a000*/  STS.U16 [R116+UR9+0x8e80], R148 ;  /* 0x008e809474007988 */ /* 0x0003e80008000409 */
[----:B------:R1:W-:Y:S04]  /*a010*/  STS.U16 [R116+UR9+0xae80], R106 ;  /* 0x00ae806a74007988 */ /* 0x0003e80008000409 */
[----:B0-----:R0:W5:Y:S01]  /*a020*/  LDL.LU R104, [R1+0x3e8] ;  /* 0x0003e80001687983 */ /* 0x0011620000300800 */
[----:B-1----:R-:W-:-:S03]  /*a030*/  LOP3.LUT R148, R0, 0x60, RZ, 0x3c, !PT ;  /* 0x0000006000947812 */ /* 0x002fc600078e3cff */
[----:B------:R1:W-:Y:S04]  /*a040*/  STS.U16 [R116+UR9+0xce80], R107 ;  /* 0x00ce806b74007988 */ /* 0x0003e80008000409 */
[----:B------:R0:W5:Y:S04]  /*a050*/  LDL.LU R105, [R1+0x3e4] ;  /* 0x0003e40001697983 */ /* 0x0001680000300800 */
[----:B------:R0:W-:Y:S04]  /*a060*/  STS.U16 [R116+UR9+0xee80], R117 ;  /* 0x00ee807574007988 */ /* 0x0001e80008000409 */
[----:B------:R0:W5:Y:S04]  /*a070*/  LDL.LU R106, [R1+0x3e0] ;  /* 0x0003e000016a7983 */ /* 0x0001680000300800 */
[----:B-1----:R1:W5:Y:S04]  /*a080*/  LDL.LU R107, [R1+0x3dc] ;  /* 0x0003dc00016b7983 */ /* 0x0023680000300800 */
[----:B0-----:R1:W5:Y:S04]  /*a090*/  LDL.LU R116, [R1+0x3d8] ;  /* 0x0003d80001747983 */ /* 0x0013680000300800 */
[----:B------:R1:W5:Y:S04]  /*a0a0*/  LDL.LU R117, [R1+0x3d4] ;  /* 0x0003d40001757983 */ /* 0x0003680000300800 */
[----:B----4-:R0:W-:Y:S04]  /*a0b0*/  STS.U16 [R148+UR9+0x8300], R118 ;  /* 0x0083007694007988 */ /* 0x0101e80008000409 */
[----:B------:R4:W-:Y:S04]  /*a0c0*/  STS.U16 [R148+UR9+0xa300], R119 ;  /* 0x00a3007794007988 */ /* 0x0009e80008000409 */
[----:B------:R1:W-:Y:S04]  /*a0d0*/  STS.U16 [R148+UR9+0xc300], R120 ;  /* 0x00c3007894007988 */ /* 0x0003e80008000409 */
[----:B------:R1:W-:Y:S04]  /*a0e0*/  STS.U16 [R148+UR9+0xe300], R121 ;  /* 0x00e3007994007988 */ /* 0x0003e80008000409 */
[----:B0-----:R0:W5:Y:S04]  /*a0f0*/  LDL.LU R118, [R1+0x3d0] ;  /* 0x0003d00001767983 */ /* 0x0011680000300800 */
[----:B------:R0:W-:Y:S04]  /*a100*/  STS.U16 [R148+UR9+0x8700], R122 ;  /* 0x0087007a94007988 */ /* 0x0001e80008000409 */
[----:B----4-:R4:W5:Y:S04]  /*a110*/  LDL.LU R119, [R1+0x3cc] ;  /* 0x0003cc0001777983 */ /* 0x0109680000300800 */
[----:B------:R0:W-:Y:S04]  /*a120*/  STS.U16 [R148+UR9+0xa700], R123 ;  /* 0x00a7007b94007988 */ /* 0x0001e80008000409 */
[----:B-1----:R4:W5:Y:S04]  /*a130*/  LDL.LU R120, [R1+0x3c8] ;  /* 0x0003c80001787983 */ /* 0x0029680000300800 */
[----:B--2---:R1:W-:Y:S04]  /*a140*/  STS.U16 [R148+UR9+0xc700], R132 ;  /* 0x00c7008494007988 */ /* 0x0043e80008000409 */
[----:B------:R4:W5:Y:S04]  /*a150*/  LDL.LU R121, [R1+0x3c4] ;  /* 0x0003c40001797983 */ /* 0x0009680000300800 */
[----:B------:R2:W-:Y:S04]  /*a160*/  STS.U16 [R148+UR9+0xe700], R133 ;  /* 0x00e7008594007988 */ /* 0x0005e80008000409 */
[----:B0-----:R4:W5:Y:S04]  /*a170*/  LDL.LU R122, [R1+0x3c0] ;  /* 0x0003c000017a7983 */ /* 0x0019680000300800 */
[----:B------:R0:W-:Y:S04]  /*a180*/  STS.U16 [R148+UR9+0x8b00], R134 ;  /* 0x008b008694007988 */ /* 0x0001e80008000409 */
[----:B------:R4:W5:Y:S04]  /*a190*/  LDL.LU R123, [R1+0x3bc] ;  /* 0x0003bc00017b7983 */ /* 0x0009680000300800 */
[----:B------:R0:W-:Y:S04]  /*a1a0*/  STS.U16 [R148+UR9+0xab00], R135 ;  /* 0x00ab008794007988 */ /* 0x0001e80008000409 */
[----:B-1----:R4:W5:Y:S04]  /*a1b0*/  LDL.LU R132, [R1+0x3b8] ;  /* 0x0003b80001847983 */ /* 0x0029680000300800 */
[----:B------:R1:W-:Y:S04]  /*a1c0*/  STS.U16 [R148+UR9+0xcb00], R136 ;  /* 0x00cb008894007988 */ /* 0x0003e80008000409 */
[----:B--2---:R4:W5:Y:S04]  /*a1d0*/  LDL.LU R133, [R1+0x3b4] ;  /* 0x0003b40001857983 */ /* 0x0049680000300800 */
[----:B------:R-:W-:Y:S04]  /*a1e0*/  STS.U16 [R148+UR9+0xeb00], R137 ;  /* 0x00eb008994007988 */ /* 0x000fe80008000409 */
[----:B0-----:R4:W5:Y:S04]  /*a1f0*/  LDL.LU R134, [R1+0x3b0] ;  /* 0x0003b00001867983 */ /* 0x0019680000300800 */
[----:B------:R0:W-:Y:S04]  /*a200*/  STS.U16 [R148+UR9+0x8f00], R49 ;  /* 0x008f003194007988 */ /* 0x0001e80008000409 */
[----:B------:R4:W5:Y:S04]  /*a210*/  LDL.LU R135, [R1+0x3ac] ;  /* 0x0003ac0001877983 */ /* 0x0009680000300800 */
[----:B-1----:R4:W5:Y:S01]  /*a220*/  LDL.LU R136, [R1+0x3a8] ;  /* 0x0003a80001887983 */ /* 0x0029620000300800 */
[----:B0-----:R-:W-:-:S03]  /*a230*/  LOP3.LUT R49, R0, 0x70, RZ, 0x3c, !PT ;  /* 0x0000007000317812 */ /* 0x001fc600078e3cff */
[----:B------:R4:W5:Y:S04]  /*a240*/  LDL.LU R137, [R1+0x3a4] ;  /* 0x0003a40001897983 */ /* 0x0009680000300800 */
[----:B------:R0:W-:Y:S04]  /*a250*/  STS.U16 [R148+UR9+0xaf00], R138 ;  /* 0x00af008a94007988 */ /* 0x0001e80008000409 */
[----:B------:R1:W-:Y:S04]  /*a260*/  STS.U16 [R148+UR9+0xcf00], R139 ;  /* 0x00cf008b94007988 */ /* 0x0003e80008000409 */
[----:B------:R2:W-:Y:S04]  /*a270*/  STS.U16 [R148+UR9+0xef00], R149 ;  /* 0x00ef009594007988 */ /* 0x0005e80008000409 */
[----:B0-----:R4:W5:Y:S04]  /*a280*/  LDL.LU R138, [R1+0x3a0] ;  /* 0x0003a000018a7983 */ /* 0x0019680000300800 */
[----:B-1----:R4:W5:Y:S04]  /*a290*/  LDL.LU R139, [R1+0x39c] ;  /* 0x00039c00018b7983 */ /* 0x0029680000300800 */
[----:B--2---:R4:W5:Y:S04]  /*a2a0*/  LDL.LU R148, [R1+0x398] ;  /* 0x0003980001947983 */ /* 0x0049680000300800 */
[----:B------:R0:W-:Y:S04]  /*a2b0*/  STS.U16 [R49+UR9+0x8380], R150 ;  /* 0x0083809631007988 */ /* 0x0001e80008000409 */
[----:B------:R4:W5:Y:S04]  /*a2c0*/  LDL.LU R149, [R1+0x394] ;  /* 0x0003940001957983 */ /* 0x0009680000300800 */
[----:B------:R1:W-:Y:S04]  /*a2d0*/  STS.U16 [R49+UR9+0xa380], R151 ;  /* 0x00a3809731007988 */ /* 0x0003e80008000409 */
[----:B0-----:R4:W5:Y:S04]  /*a2e0*/  LDL.LU R150, [R1+0x390] ;  /* 0x0003900001967983 */ /* 0x0019680000300800 */
[----:B---3--:R0:W-:Y:S04]  /*a2f0*/  STS.U16 [R49+UR9+0xc380], R152 ;  /* 0x00c3809831007988 */ /* 0x0081e80008000409 */
[----:B-1----:R4:W5:Y:S04]  /*a300*/  LDL.LU R151, [R1+0x38c] ;  /* 0x00038c0001977983 */ /* 0x0029680000300800 */
[----:B------:R1:W-:Y:S04]  /*a310*/  STS.U16 [R49+UR9+0xe380], R153 ;  /* 0x00e3809931007988 */ /* 0x0003e80008000409 */
[----:B0-----:R4:W5:Y:S04]  /*a320*/  LDL.LU R152, [R1+0x388] ;  /* 0x0003880001987983 */ /* 0x0019680000300800 */
[----:B------:R-:W-:Y:S04]  /*a330*/  STS.U16 [R49+UR9+0x8780], R40 ;  /* 0x0087802831007988 */ /* 0x000fe80008000409 */
[----:B-1----:R4:W5:Y:S04]  /*a340*/  LDL.LU R153, [R1+0x384] ;  /* 0x0003840001997983 */ /* 0x0029680000300800 */
[----:B------:R0:W-:Y:S04]  /*a350*/  STS.U16 [R49+UR9+0xa780], R154 ;  /* 0x00a7809a31007988 */ /* 0x0001e80008000409 */
[----:B------:R1:W-:Y:S04]  /*a360*/  STS.U16 [R49+UR9+0xc780], R162 ;  /* 0x00c780a231007988 */ /* 0x0003e80008000409 */
[----:B0-----:R4:W5:Y:S04]  /*a370*/  LDL.LU R154, [R1+0x380] ;  /* 0x00038000019a7983 */ /* 0x0019680000300800 */
[----:B-1----:R-:W2:Y:S01]  /*a380*/  LDL.LU R162, [R1+0x37c] ;  /* 0x00037c0001a27983 */ /* 0x002ea20000300800 */
[----:B------:R-:W0:Y:S01]  /*a390*/  S2R R40, SR_TID.X ;  /* 0x0000000000287919 */ /* 0x000e220000002100 */
[----:B------:R-:W-:Y:S01]  /*a3a0*/  PRMT R156, RZ, 0x7610, R156 ;  /* 0x00007610ff9c7816 */ /* 0x000fe2000000009c */
[----:B------:R-:W-:Y:S01]  /*a3b0*/  IMAD.WIDE R18, R164, 0x2, R18 ;  /* 0x00000002a4127825 */ /* 0x000fe200078e0212 */
[----:B------:R-:W-:-:S02]  /*a3c0*/  PRMT R157, RZ, 0x7610, R157 ;  /* 0x00007610ff9d7816 */ /* 0x000fc4000000009d */
[----:B------:R-:W-:Y:S01]  /*a3d0*/  PRMT R158, RZ, 0x7610, R158 ;  /* 0x00007610ff9e7816 */ /* 0x000fe2000000009e */
[C---:B------:R-:W-:Y:S01]  /*a3e0*/  IMAD.WIDE R14, R164.reuse, 0x2, R14 ;  /* 0x00000002a40e7825 */ /* 0x040fe200078e020e */
[----:B------:R-:W-:Y:S01]  /*a3f0*/  PRMT R159, RZ, 0x7610, R159 ;  /* 0x00007610ff9f7816 */ /* 0x000fe2000000009f */
[----:B------:R-:W3:Y:S01]  /*a400*/  @!P0 LDG.E.U16 R156, desc[UR22][R18.64] ;  /* 0x00000016129c8981 */ /* 0x000ee2000c1e1500 */
[----:B------:R-:W-:Y:S01]  /*a410*/  PRMT R3, RZ, 0x7610, R3 ;  /* 0x00007610ff037816 */ /* 0x000fe20000000003 */
[C---:B------:R-:W-:Y:S01]  /*a420*/  IMAD.WIDE R8, R164.reuse, 0x2, R8 ;  /* 0x00000002a4087825 */ /* 0x040fe200078e0208 */
[----:B------:R-:W-:Y:S01]  /*a430*/  PRMT R160, RZ, 0x7610, R160 ;  /* 0x00007610ffa07816 */ /* 0x000fe200000000a0 */
[----:B------:R-:W3:Y:S02]  /*a440*/  @!P0 LDG.E.U16 R157, desc[UR22][R14.64] ;  /* 0x000000160e9d8981 */ /* 0x000ee4000c1e1500 */
[C---:B------:R-:W-:Y:S01]  /*a450*/  IMAD.WIDE R4, R164.reuse, 0x2, R4 ;  /* 0x00000002a4047825 */ /* 0x040fe200078e0204 */
[----:B------:R-:W-:Y:S01]  /*a460*/  PRMT R161, RZ, 0x7610, R161 ;  /* 0x00007610ffa17816 */ /* 0x000fe200000000a1 */
[----:B------:R-:W3:Y:S02]  /*a470*/  @!P0 LDG.E.U16 R158, desc[UR22][R8.64] ;  /* 0x00000016089e8981 */ /* 0x000ee4000c1e1500 */
[C---:B------:R-:W-:Y:S01]  /*a480*/  IMAD.WIDE R16, R164.reuse, 0x2, R16 ;  /* 0x00000002a4107825 */ /* 0x040fe200078e0210 */
[----:B------:R-:W-:Y:S01]  /*a490*/  PRMT R163, RZ, 0x7610, R163 ;  /* 0x00007610ffa37816 */ /* 0x000fe200000000a3 */
[----:B------:R-:W3:Y:S02]  /*a4a0*/  @!P0 LDG.E.U16 R159, desc[UR22][R4.64] ;  /* 0x00000016049f8981 */ /* 0x000ee4000c1e1500 */
[----:B------:R-:W-:-:S02]  /*a4b0*/  IMAD.WIDE R10, R164, 0x2, R10 ;  /* 0x00000002a40a7825 */ /* 0x000fc400078e020a */
[----:B------:R-:W3:Y:S02]  /*a4c0*/  @!P0 LDG.E.U16 R3, desc[UR22][R16.64] ;  /* 0x0000001610038981 */ /* 0x000ee4000c1e1500 */
[C---:B------:R-:W-:Y:S02]  /*a4d0*/  IMAD.WIDE R6, R164.reuse, 0x2, R6 ;  /* 0x00000002a4067825 */ /* 0x040fe400078e0206 */
[----:B------:R-:W3:Y:S02]  /*a4e0*/  @!P0 LDG.E.U16 R160, desc[UR22][R10.64] ;  /* 0x000000160aa08981 */ /* 0x000ee4000c1e1500 */
[----:B------:R-:W-:Y:S02]  /*a4f0*/  IMAD.WIDE R12, R164, 0x2, R12 ;  /* 0x00000002a40c7825 */ /* 0x000fe400078e020c */
[----:B------:R-:W3:Y:S04]  /*a500*/  @!P0 LDG.E.U16 R161, desc[UR22][R6.64] ;  /* 0x0000001606a18981 */ /* 0x000ee8000c1e1500 */
[----:B------:R-:W3:Y:S04]  /*a510*/  @!P0 LDG.E.U16 R163, desc[UR22][R12.64] ;  /* 0x000000160ca38981 */ /* 0x000ee8000c1e1500 */
[----:B--2---:R0:W-:Y:S04]  /*a520*/  STS.U16 [R49+UR9+0xe780], R162 ;  /* 0x00e780a231007988 */ /* 0x0041e80008000409 */
[----:B------:R1:W-:Y:S01]  /*a530*/  STS.U16 [R49+UR9+0x8b80], R155 ;  /* 0x008b809b31007988 */ /* 0x0003e20008000409 */
[----:B0-----:R-:W-:Y:S01]  /*a540*/  IMAD.SHL.U32 R162, R40, 0x2, RZ ;  /* 0x0000000228a27824 */ /* 0x001fe200078e00ff */
[----:B------:R-:W-:-:S02]  /*a550*/  SHF.R.S32.HI R40, RZ, 0x6, R40 ;  /* 0x00000006ff287819 */ /* 0x000fc40000011428 */
[----:B------:R0:W-:Y:S02]  /*a560*/  STS.U16 [R49+UR9+0xab80], R34 ;  /* 0x00ab802231007988 */ /* 0x0001e40008000409 */
[----:B------:R-:W-:Y:S02]  /*a570*/  SGXT R40, R40, 0x1 ;  /* 0x000000012828781a */ /* 0x000fe40000000200 */
[----:B-1----:R4:W5:Y:S01]  /*a580*/  LDL.LU R155, [R1+0x378] ;  /* 0x00037800019b7983 */ /* 0x0029620000300800 */
[----:B------:R-:W-:-:S03]  /*a590*/  LOP3.LUT R162, R162, 0x7e, RZ, 0xc0, !PT ;  /* 0x0000007ea2a27812 */ /* 0x000fc600078ec0ff */
[----:B------:R1:W-:Y:S01]  /*a5a0*/  STS.U16 [R49+UR9+0xcb80], R35 ;  /* 0x00cb802331007988 */ /* 0x0003e20008000409 */
[----:B------:R-:W-:-:S03]  /*a5b0*/  LOP3.LUT R162, R162, 0x90, R40, 0x78, !PT ;  /* 0x00000090a2a27812 */ /* 0x000fc600078e7828 */
[----:B0-----:R4:W5:Y:S04]  /*a5c0*/  LDL.LU R34, [R1+0x374] ;  /* 0x0003740001227983 */ /* 0x0019680000300800 */
[----:B------:R0:W-:Y:S04]  /*a5d0*/  STS.U16 [R49+UR9+0xeb80], R36 ;  /* 0x00eb802431007988 */ /* 0x0001e80008000409 */
[----:B-1----:R4:W5:Y:S04]  /*a5e0*/  LDL.LU R35, [R1+0x370] ;  /* 0x0003700001237983 */ /* 0x0029680000300800 */
[----:B------:R1:W-:Y:S04]  /*a5f0*/  STS.U16 [R49+UR9+0x8f80], R37 ;  /* 0x008f802531007988 */ /* 0x0003e80008000409 */
[----:B0-----:R4:W5:Y:S04]  /*a600*/  LDL.LU R36, [R1+0x36c] ;  /* 0x00036c0001247983 */ /* 0x0019680000300800 */
[----:B------:R0:W-:Y:S04]  /*a610*/  STS.U16 [R49+UR9+0xaf80], R41 ;  /* 0x00af802931007988 */ /* 0x0001e80008000409 */
[----:B-1----:R4:W5:Y:S04]  /*a620*/  LDL.LU R37, [R1+0x368] ;  /* 0x0003680001257983 */ /* 0x0029680000300800 */
[----:B------:R4:W5:Y:S04]  /*a630*/  LDL.LU R40, [R1+0x364] ;  /* 0x0003640001287983 */ /* 0x0009680000300800 */
[----:B0-----:R4:W5:Y:S04]  /*a640*/  LDL.LU R41, [R1+0x360] ;  /* 0x0003600001297983 */ /* 0x0019680000300800 */
[----:B------:R0:W-:Y:S04]  /*a650*/  STS.U16 [R49+UR9+0xcf80], R48 ;  /* 0x00cf803031007988 */ /* 0x0001e80008000409 */
[----:B------:R1:W-:Y:S04]  /*a660*/  STS.U16 [R49+UR9+0xef80], R165 ;  /* 0x00ef80a531007988 */ /* 0x0003e80008000409 */
[----:B0-----:R4:W5:Y:S04]  /*a670*/  LDL.LU R48, [R1+0x35c] ;  /* 0x00035c0001307983 */ /* 0x0019680000300800 */
[----:B-1----:R4:W5:Y:S04]  /*a680*/  LDL.LU R49, [R1+0x358] ;  /* 0x0003580001317983 */ /* 0x0029680000300800 */
[----:B------:R-:W3:Y:S01]  /*a690*/  LDL.LU R165, [R1+0x354] ;  /* 0x0003540001a57983 */ /* 0x000ee20000300800 */
[----:B------:R-:W-:Y:S01]  /*a6a0*/  LOP3.LUT R162, R162, 0x20, RZ, 0x3c, !PT ;  /* 0x00000020a2a27812 */ /* 0x000fe200078e3cff */
[----:B------:R-:W-:-:S02]  /*a6b0*/  ULEA UR11, UR24, UR9, 0x3 ;  /* 0x00000009180b7291 */ /* 0x000fc4000f8e18ff */
[----:B---3--:R0:W-:Y:S04]  /*a6c0*/  STS.U16 [R165+UR9+0x10800], R156 ;  /* 0x0108009ca5007988 */ /* 0x0081e80008000409 */
[----:B------:R1:W-:Y:S04]  /*a6d0*/  STS.U16 [R165+UR9+0x10a00], R157 ;  /* 0x010a009da5007988 */ /* 0x0003e80008000409 */
[----:B------:R2:W-:Y:S04]  /*a6e0*/  STS.U16 [R165+UR9+0x10c00], R158 ;  /* 0x010c009ea5007988 */ /* 0x0005e80008000409 */
[----:B0-----:R4:W5:Y:S04]  /*a6f0*/  LDL.LU R156, [R1+0x350] ;  /* 0x00035000019c7983 */ /* 0x0019680000300800 */
[----:B-1----:R4:W5:Y:S04]  /*a700*/  LDL.LU R157, [R1+0x34c] ;  /* 0x00034c00019d7983 */ /* 0x0029680000300800 */
[----:B--2---:R4:W5:Y:S04]  /*a710*/  LDL.LU R158, [R1+0x348] ;  /* 0x00034800019e7983 */ /* 0x0049680000300800 */
[----:B------:R0:W-:Y:S04]  /*a720*/  STS.U16 [R165+UR9+0x10e00], R159 ;  /* 0x010e009fa5007988 */ /* 0x0001e80008000409 */
[----:B------:R1:W-:Y:S04]  /*a730*/  STS.U16 [R162+UR9+0x10900], R3 ;  /* 0x01090003a2007988 */ /* 0x0003e80008000409 */
[----:B------:R2:W-:Y:S04]  /*a740*/  STS.U16 [R162+UR9+0x10b00], R160 ;  /* 0x010b00a0a2007988 */ /* 0x0005e80008000409 */
[----:B0-----:R4:W5:Y:S04]  /*a750*/  LDL.LU R159, [R1+0x344] ;  /* 0x00034400019f7983 */ /* 0x0019680000300800 */
[----:B-1----:R4:W5:Y:S04]  /*a760*/  LDL.LU R3, [R1+0x340] ;  /* 0x0003400001037983 */ /* 0x0029680000300800 */
[----:B--2---:R4:W5:Y:S04]  /*a770*/  LDL.LU R160, [R1+0x33c] ;  /* 0x00033c0001a07983 */ /* 0x0049680000300800 */
[----:B------:R0:W-:Y:S04]  /*a780*/  STS.U16 [R162+UR9+0x10d00], R161 ;  /* 0x010d00a1a2007988 */ /* 0x0001e80008000409 */
[----:B------:R1:W-:Y:S01]  /*a790*/  STS.U16 [R162+UR9+0x10f00], R163 ;  /* 0x010f00a3a2007988 */ /* 0x0003e20008000409 */
[----:B------:R2:W-:Y:S06]  /*a7a0*/  MEMBAR.ALL.CTA ;  /* 0x0000000000007992 */ /* 0x0005ec0000008000 */
[----:B--2---:R-:W2:Y:S04]  /*a7b0*/  FENCE.VIEW.ASYNC.S ;  /* 0x00000000000073c6 */ /* 0x004ea80000000000 */
[----:B0-----:R4:W5:Y:S04]  /*a7c0*/  LDL.LU R161, [R1+0x338] ;  /* 0x0003380001a17983 */ /* 0x0019680000300800 */
[----:B-1----:R4:W5:Y:S04]  /*a7d0*/  LDL.LU R162, [R1+0x334] ;  /* 0x0003340001a27983 */ /* 0x0029680000300800 */
[----:B------:R4:W5:Y:S01]  /*a7e0*/  LDL.LU R163, [R1+0x330] ;  /* 0x0003300001a37983 */ /* 0x0009620000300800 */
[----:B------:R-:W-:Y:S01]  /*a7f0*/  UIADD3 UR11, UPT, UPT, UR11, 0x11000, URZ ;  /* 0x000110000b0b7890 */ /* 0x000fe2000fffe0ff */
[----:B--2---:R-:W-:Y:S06]  /*a800*/  BAR.SYNC.DEFER_BLOCKING 0x0 ;  /* 0x0000000000007b1d */ /* 0x004fec0000010000 */
[----:B------:R-:W-:Y:S05]  /*a810*/  @P2 BRA `(.L_x_9) ;  /* 0x0000000000902947 */ /* 0x000fea0003800000 */
[----:B------:R-:W-:Y:S02]  /*a820*/  UIADD3 UR25, UPT, UPT, UR8, 0x20, URZ ;  /* 0x0000002008197890 */ /* 0x000fe4000fffe0ff */
[----:B------:R-:W-:Y:S02]  /*a830*/  UIADD3 UR42, UPT, UPT, UR8, 0x20, URZ ;  /* 0x00000020082a7890 */ /* 0x000fe4000fffe0ff */
[----:B------:R-:W-:Y:S02]  /*a840*/  UIADD3 UR43, UPT, UPT, UR8, 0x40, URZ ;  /* 0x00000040082b7890 */ /* 0x000fe4000fffe0ff */
[----:B------:R-:W-:Y:S02]  /*a850*/  UIADD3 UR48, UPT, UPT, UR8, 0x40, URZ ;  /* 0x0000004008307890 */ /* 0x000fe4000fffe0ff */
[----:B------:R-:W-:Y:S01]  /*a860*/  UIADD3 UR49, UPT, UPT, UR8, 0x60, URZ ;  /* 0x0000006008317890 */ /* 0x000fe2000fffe0ff */
[----:B------:R-:W-:Y:S01]  /*a870*/  UMOV UR20, 0x0 ;  /* 0x0000000000147882 */ /* 0x000fe20000000000 */
[----:B------:R-:W-:Y:S01]  /*a880*/  UMOV UR21, 0x8088010 ;  /* 0x0808801000157882 */ /* 0x000fe20000000000 */
[----:B------:R-:W-:Y:S01]  /*a890*/  UMOV UR19, 0x40004040 ;  /* 0x4000404000137882 */ /* 0x000fe20000000000 */
[----:B------:R-:W-:-:S02]  /*a8a0*/  UIADD3 UR54, UPT, UPT, UR8, 0x60, URZ ;  /* 0x0000006008367890 */ /* 0x000fc4000fffe0ff */
[----:B------:R0:W-:Y:S01]  /*a8b0*/  UTCHMMA gdesc[UR18], gdesc[UR16], tmem[UR8], tmem[UR20], idesc[UR21], UPT ;  /* 0x00ff1410120075ea */ /* 0x0001e2000b800008 */
[----:B------:R-:W-:Y:S01]  /*a8c0*/  UMOV UR38, 0x0 ;  /* 0x0000000000267882 */ /* 0x000fe20000000000 */
[----:B------:R-:W-:Y:S01]  /*a8d0*/  UMOV UR39, 0x8088010 ;  /* 0x0808801000277882 */ /* 0x000fe20000000000 */
[----:B------:R-:W-:Y:S01]  /*a8e0*/  UMOV UR40, 0x0 ;  /* 0x0000000000287882 */ /* 0x000fe20000000000 */
[----:B------:R-:W-:Y:S01]  /*a8f0*/  UMOV UR41, 0x8088010 ;  /* 0x0808801000297882 */ /* 0x000fe20000000000 */
[----:B------:R-:W-:Y:S01]  /*a900*/  UMOV UR44, 0x0 ;  /* 0x00000000002c7882 */ /* 0x000fe20000000000 */
[----:B------:R-:W-:Y:S01]  /*a910*/  UMOV UR45, 0x8088010 ;  /* 0x08088010002d7882 */ /* 0x000fe20000000000 */
[----:B------:R0:W-:Y:S01]  /*a920*/  UTCHMMA gdesc[UR12], gdesc[UR14], tmem[UR8], tmem[UR38], idesc[UR39], UPT ;  /* 0x00ff260e0c0075ea */ /* 0x0001e2000b800008 */
        /* <DEDUP_REMOVED lines=8> */
[----:B------:R-:W-:Y:S01]  /*a9b0*/  UMOV UR6, UR11 ;  /* 0x0000000b00067c82 */ /* 0x000fe20008000000 */
[----:B------:R-:W-:Y:S01]  /*a9c0*/  UMOV UR7, URZ ;  /* 0x000000ff00077c82 */ /* 0x000fe20008000000 */
[----:B------:R0:W-:Y:S01]  /*a9d0*/  UTCHMMA gdesc[UR30], gdesc[UR16], tmem[UR43], tmem[UR46], idesc[UR47], UPT ;  /* 0x00ff2e101e0075ea */ /* 0x0001e2000b80002b */
[----:B------:R-:W-:Y:S01]  /*a9e0*/  UMOV UR56, 0x0 ;  /* 0x0000000000387882 */ /* 0x000fe20000000000 */
[----:B------:R-:W-:Y:S01]  /*a9f0*/  UMOV UR57, 0x8088010 ;  /* 0x0808801000397882 */ /* 0x000fe20000000000 */
[----:B------:R0:W-:Y:S01]  /*aa00*/  UTCHMMA gdesc[UR32], gdesc[UR14], tmem[UR48], tmem[UR50], idesc[UR51], UPT ;  /* 0x00ff320e200075ea */ /* 0x0001e2000b800030 */
[----:B------:R-:W-:Y:S01]  /*aa10*/  UMOV UR4, UR6 ;  /* 0x0000000600047c82 */ /* 0x000fe20008000000 */
[----:B------:R0:W-:Y:S01]  /*aa20*/  UTCHMMA gdesc[UR34], gdesc[UR16], tmem[UR49], tmem[UR52], idesc[UR53], UPT ;  /* 0x00ff3410220075ea */ /* 0x0001e2000b800031 */
[----:B------:R0:W-:Y:S01]  /*aa30*/  UTCHMMA gdesc[UR36], gdesc[UR14], tmem[UR54], tmem[UR56], idesc[UR57], UPT ;  /* 0x00ff380e240075ea */ /* 0x0001e2000b800036 */
[----:B------:R0:W-:Y:S01]  /*aa40*/  UTCBAR [UR4], URZ ;  /* 0x000000ff040073e9 */ /* 0x0001e200080000ff */
[----:B------:R-:W-:Y:S01]  /*aa50*/  NOP ;  /* 0x0000000000007918 */ /* 0x000fe20000000000 */
.L_x_9:
[----:B------:R1:W-:Y:S04]  /*aa60*/  STL [R1+0x330], R0 ;  /* 0x0003300001007387 */ /* 0x0003e80000100800 */
[----:B-1----:R-:W2:Y:S01]  /*aa70*/  LDL.LU R0, [R1+0x1c0] ;  /* 0x0001c00001007983 */ /* 0x002ea20000300800 */
[----:B------:R-:W-:-:S04]  /*aa80*/  UIADD3 UR24, UPT, UPT, UR24, 0x1, URZ ;  /* 0x0000000118187890 */ /* 0x000fc8000fffe0ff */
[----:B------:R-:W-:-:S04]  /*aa90*/  UISETP.GT.AND UP1, UPT, UR24, 0x1, UPT ;  /* 0x000000011800788c */ /* 0x000fc8000bf24270 */
[----:B0-----:R-:W-:Y:S02]  /*aaa0*/  USEL UR4, URZ, 0x1, !UP1 ;  /* 0x00000001ff047887 */ /* 0x001fe4000c800000 */
[----:B------:R-:W-:Y:S01]  /*aab0*/  USEL UR24, UR24, URZ, !UP1 ;  /* 0x000000ff18187287 */ /* 0x000fe2000c800000 */
[----:B--2---:R-:W-:-:S05]  /*aac0*/  VIADD R0, R0, 0xffffffff ;  /* 0xffffffff00007836 */ /* 0x004fca0000000000 */
[----:B------:R0:W-:Y:S01]  /*aad0*/  STL [R1+0x1c0], R0 ;  /* 0x0001c00001007387 */ /* 0x0001e20000100800 */
[----:B------:R-:W-:-:S03]  /*aae0*/  ISETP.NE.U32.AND P0, PT, R0, RZ, PT ;  /* 0x000000ff0000720c */ /* 0x000fc60003f05070 */
[----:B0-----:R1:W5:Y:S01]  /*aaf0*/  LDL.LU R0, [R1+0x330] ;  /* 0x0003300001007983 */ /* 0x0013620000300800 */
[----:B------:R-:W-:Y:S01]  /*ab00*/  ULOP3.LUT UR6, UR5, UR4, URZ, 0x3c, !UPT ;  /* 0x0000000405067292 */ /* 0x000fe2000f8e3cff */
[----:B------:R-:W-:Y:S02]  /*ab10*/  VIADD R2, R2, 0xffffffe0 ;  /* 0xffffffe002027836 */ /* 0x000fe40000000000 */
[----:B------:R-:W-:-:S04]  /*ab20*/  UMOV UR4, UR5 ;  /* 0x0000000500047c82 */ /* 0x000fc80008000000 */
[----:B------:R-:W-:Y:S02]  /*ab30*/  UMOV UR5, UR6 ;  /* 0x0000000600057c82 */ /* 0x000fe40008000000 */
[----:B-1----:R-:W-:Y:S05]  /*ab40*/  @P0 BRA `(.L_x_10) ;  /* 0xffffffa800e00947 */ /* 0x002fea000383ffff */
.L_x_7:
[----:B------:R-:W0:Y:S01]  /*ab50*/  LDCU UR5, c[0x0][0x3a0] ;  /* 0x00007400ff0577ac */ /* 0x000e220008000800 */
[----:B-----5:R-:W1:Y:S01]  /*ab60*/  LDC R133, c[0x0][0x3b4] ;  /* 0x0000ed00ff857b82 */ /* 0x020e620000000800 */
[----:B------:R-:W2:Y:S01]  /*ab70*/  LDCU.128 UR12, c[0x0][0x390] ;  /* 0x00007200ff0c77ac */ /* 0x000ea20008000c00 */
[----:B0-----:R-:W-:-:S04]  /*ab80*/  UIADD3 UR5, UPT, UPT, UR5, 0x1f, URZ ;  /* 0x0000001f05057890 */ /* 0x001fc8000fffe0ff */
[----:B------:R-:W-:-:S09]  /*ab90*/  UISETP.GE.AND UP1, UPT, UR5, 0x20, UPT ;  /* 0x000000200500788c */ /* 0x000fd2000bf26270 */
[----:B--2---:R-:W-:Y:S05]  /*aba0*/  BRA.U !UP1, `(.L_x_11) ;  /* 0x0000000109107547 */ /* 0x004fea000b800000 */
[----:B------:R-:W-:-:S06]  /*abb0*/  USHF.L.U32 UR4, UR4, 0x1f, URZ ;  /* 0x0000001f04047899 */ /* 0x000fcc00080006ff */
[----:B------:R-:W-:-:S04]  /*abc0*/  IMAD.U32 R0, RZ, RZ, UR4 ;  /* 0x00000004ff007e24 */ /* 0x000fc8000f8e00ff */
[----:B------:R-:W0:Y:S02]  /*abd0*/  SYNCS.PHASECHK.TRANS64.TRYWAIT P0, [UR11], R0 ;  /* 0x00000000ff0075a7 */ /* 0x000e24000800110b */
[----:B0-----:R-:W-:Y:S05]  /*abe0*/  @!P0 BRA `(.L_x_12) ;  /* 0x0000002800ac8947 */ /* 0x001fea0003800000 */
.L_x_11:
[----:B------:R-:W2:Y:S01]  /*abf0*/  LDL.LU R151, [R1+0x308] ;  /* 0x0003080001977983 */ /* 0x000ea20000300800 */
[----:B------:R-:W2:Y:S03]  /*ac00*/  LDCU UR4, c[0x0][0x3b8] ;  /* 0x00007700ff0477ac */ /* 0x000ea60008000800 */
[----:B------:R-:W3:Y:S04]  /*ac10*/  LDL.LU R150, [R1+0x304] ;  /* 0x0003040001967983 */ /* 0x000ee80000300800 */
[----:B------:R-:W5:Y:S04]  /*ac20*/  LDL.LU R149, [R1+0x314] ;  /* 0x0003140001957983 */ /* 0x000f680000300800 */
[----:B----4-:R-:W4:Y:S04]  /*ac30*/  LDL.LU R148, [R1+0x310] ;  /* 0x0003100001947983 */ /* 0x010f280000300800 */
[----:B------:R-:W4:Y:S01]  /*ac40*/  LDL.LU R147, [R1+0x30c] ;  /* 0x00030c0001937983 */ /* 0x000f220000300800 */
[----:B------:R-:W-:Y:S06]  /*ac50*/  BAR.SYNC.DEFER_BLOCKING 0x0 ;  /* 0x0000000000007b1d */ /* 0x000fec0000010000 */
[----:B------:R-:W0:Y:S02]  /*ac60*/  @!P3 SYNCS.CCTL.IV [UR9+0x11000] ;  /* 0x01100000ff00b9b1 */ /* 0x000e240008000009 */
[----:B0-----:R-:W-:Y:S06]  /*ac70*/  BAR.SYNC.DEFER_BLOCKING 0x0 ;  /* 0x0000000000007b1d */ /* 0x001fec0000010000 */
[----:B------:R-:W0:Y:S01]  /*ac80*/  LDTM.x128 R4, tmem[UR10] ;  /* 0x0000000a000479ee */ /* 0x000e2200083c0000 */
[----:B------:R-:W1:Y:S01]  /*ac90*/  @!P3 SYNCS.CCTL.IV [UR9+0x11008] ;  /* 0x01100800ff00b9b1 */ /* 0x000e620008000009 */
[----:B------:R-:W-:Y:S01]  /*aca0*/  NOP ;  /* 0x0000000000007918 */ /* 0x000fe20000000000 */
[----:B0-----:R-:W-:-:S02]  /*acb0*/  F2FP.F16.F32.PACK_AB R142, R5, R4 ;  /* 0x00000004058e723e */ /* 0x001fc400000000ff */
[----:B------:R-:W-:Y:S02]  /*acc0*/  F2FP.F16.F32.PACK_AB R100, R37, R100 ;  /* 0x000000642564723e */ /* 0x000fe400000000ff */
[----:B------:R-:W-:Y:S02]  /*acd0*/  F2FP.F16.F32.PACK_AB R144, R68, R36 ;  /* 0x000000244490723e */ /* 0x000fe400000000ff */
[----:B------:R-:W-:Y:S02]  /*ace0*/  PRMT R146, R142, 0x7632, R146 ;  /* 0x000076328e927816 */ /* 0x000fe40000000092 */
[----:B------:R-:W-:Y:S02]  /*acf0*/  F2FP.F16.F32.PACK_AB R101, R101, R69 ;  /* 0x000000456565723e */ /* 0x000fe400000000ff */
[----:B------:R-:W-:Y:S02]  /*ad00*/  F2FP.F16.F32.PACK_AB R70, R70, R38 ;  /* 0x000000264646723e */ /* 0x000fe400000000ff */
[----:B------:R-:W-:-:S02]  /*ad10*/  F2FP.F16.F32.PACK_AB R102, R39, R102 ;  /* 0x000000662766723e */ /* 0x000fc400000000ff */
[----:B------:R-:W-:Y:S02]  /*ad20*/  F2FP.F16.F32.PACK_AB R103, R103, R71 ;  /* 0x000000476767723e */ /* 0x000fe400000000ff */
[----:B------:R-:W-:Y:S02]  /*ad30*/  F2FP.F16.F32.PACK_AB R72, R72, R40 ;  /* 0x000000284848723e */ /* 0x000fe400000000ff */
[----:B------:R-:W-:Y:S02]  /*ad40*/  F2FP.F16.F32.PACK_AB R104, R41, R104 ;  /* 0x000000682968723e */ /* 0x000fe400000000ff */
        /* <DEDUP_REMOVED lines=12> */
[----:B------:R-:W-:Y:S02]  /*ae10*/  PRMT R17, R47, 0x7632, R17 ;  /* 0x000076322f117816 */ /* 0x000fe40000000011 */
[----:B------:R-:W-:Y:S02]  /*ae20*/  F2FP.F16.F32.PACK_AB R48, R80, R48 ;  /* 0x000000305030723e */ /* 0x000fe400000000ff */
[----:B------:R-:W-:-:S02]  /*ae30*/  F2FP.F16.F32.PACK_AB R49, R49, R112 ;  /* 0x000000703131723e */ /* 0x000fc400000000ff */
        /* <DEDUP_REMOVED lines=38> */
[----:B------:R-:W-:Y:S01]  /*b0a0*/  PRMT R66, R35, 0x7632, R66 ;  /* 0x0000763223427816 */ /* 0x000fe20000000042 */
[C---:B--2---:R-:W-:Y:S01]  /*b0b0*/  IMAD R141, R151.reuse, UR4, RZ ;  /* 0x00000004978d7c24 */ /* 0x044fe2000f8e02ff */
[C---:B------:R-:W-:Y:S01]  /*b0c0*/  ISETP.GE.AND P3, PT, R151.reuse, UR15, PT ;  /* 0x0000000f97007c0c */ /* 0x040fe2000bf66270 */
[C---:B------:R-:W-:Y:S02]  /*b0d0*/  VIADD R132, R151.reuse, 0x2 ;  /* 0x0000000297847836 */ /* 0x040fe40000000000 */
[C---:B-1-3--:R-:W-:Y:S01]  /*b0e0*/  IMAD R0, R150.reuse, R133, RZ ;  /* 0x0000008596007224 */ /* 0x04afe200078e02ff */
[----:B------:R-:W-:Y:S01]  /*b0f0*/  ISETP.GE.AND P1, PT, R150, UR14, PT ;  /* 0x0000000e96007c0c */ /* 0x000fe2000bf26270 */
[----:B------:R-:W-:Y:S01]  /*b100*/  VIADD R134, R151, 0x1 ;  /* 0x0000000197867836 */ /* 0x000fe20000000000 */
[----:B-----5:R-:W-:Y:S01]  /*b110*/  ISETP.LT.AND P4, PT, R149, UR14, !P3 ;  /* 0x0000000e95007c0c */ /* 0x020fe2000df81270 */
[----:B------:R-:W-:Y:S01]  /*b120*/  VIADD R143, R141, UR4 ;  /* 0x000000048d8f7c36 */ /* 0x000fe20008000000 */
[----:B------:R-:W-:Y:S01]  /*b130*/  LEA R2, P0, R0, UR12, 0x1 ;  /* 0x0000000c00027c11 */ /* 0x000fe2000f8008ff */
[C---:B------:R-:W-:Y:S01]  /*b140*/  VIADD R145, R151.reuse, 0x3 ;  /* 0x0000000397917836 */ /* 0x040fe20000000000 */
[----:B------:R-:W-:-:S02]  /*b150*/  ISETP.LT.AND P1, PT, R151, UR15, !P1 ;  /* 0x0000000f97007c0c */ /* 0x000fc4000cf21270 */
[----:B------:R-:W-:Y:S01]  /*b160*/  LEA.HI.X.SX32 R3, R0, UR13, 0x1, P0 ;  /* 0x0000000d00037c11 */ /* 0x000fe200080f0eff */
[----:B------:R-:W-:Y:S01]  /*b170*/  IMAD R0, R133, 0x80, R0 ;  /* 0x0000008085007824 */ /* 0x000fe200078e0200 */
[----:B------:R-:W-:Y:S02]  /*b180*/  ISETP.GE.AND P0, PT, R132, UR15, PT ;  /* 0x0000000f84007c0c */ /* 0x000fe4000bf06270 */
[----:B----4-:R-:W-:Y:S01]  /*b190*/  ISETP.LT.AND P5, PT, R148, UR14, !P3 ;  /* 0x0000000e94007c0c */ /* 0x010fe2000dfa1270 */
[----:B------:R-:W-:Y:S01]  /*b1a0*/  IMAD.WIDE R4, R141, 0x2, R2 ;  /* 0x000000028d047825 */ /* 0x000fe200078e0202 */
[----:B------:R-:W-:Y:S02]  /*b1b0*/  ISETP.LT.AND P3, PT, R147, UR14, !P3 ;  /* 0x0000000e93007c0c */ /* 0x000fe4000df61270 */
[----:B------:R-:W-:Y:S01]  /*b1c0*/  ISETP.GE.AND P2, PT, R134, UR15, PT ;  /* 0x0000000f86007c0c */ /* 0x000fe2000bf46270 */
[C---:B------:R-:W-:Y:S02]  /*b1d0*/  IMAD R37, R133.reuse, 0x80, R0 ;  /* 0x0000008085257824 */ /* 0x040fe400078e0200 */
[----:B------:R0:W-:Y:S01]  /*b1e0*/  @P1 STG.E.U16 desc[UR22][R4.64], R142 ;  /* 0x0000008e04001986 */ /* 0x0001e2000c101516 */
[C---:B------:R-:W-:Y:S01]  /*b1f0*/  LEA R132, P1, R0.reuse, UR12, 0x1 ;  /* 0x0000000c00847c11 */ /* 0x040fe2000f8208ff */
[----:B------:R-:W-:Y:S01]  /*b200*/  IMAD R68, R133, 0x80, R37 ;  /* 0x0000008085447824 */ /* 0x000fe200078e0225 */
[----:B------:R-:W-:Y:S01]  /*b210*/  LEA R36, P6, R37, UR12, 0x1 ;  /* 0x0000000c25247c11 */ /* 0x000fe2000f8c08ff */
[----:B------:R-:W-:Y:S01]  /*b220*/  IMAD.WIDE R134, R143, 0x2, R2 ;  /* 0x000000028f867825 */ /* 0x000fe200078e0202 */
[----:B------:R-:W-:-:S02]  /*b230*/  LEA.HI.X.SX32 R133, R0, UR13, 0x1, P1 ;  /* 0x0000000d00857c11 */ /* 0x000fc400088f0eff */
[----:B------:R-:W-:Y:S02]  /*b240*/  LEA.HI.X.SX32 R37, R37, UR13, 0x1, P6 ;  /* 0x0000000d25257c11 */ /* 0x000fe4000b0f0eff */
[----:B------:R-:W-:Y:S01]  /*b250*/  ISETP.LT.AND P6, PT, R150, UR14, !P2 ;  /* 0x0000000e96007c0c */ /* 0x000fe2000d7c1270 */
[----:B------:R-:W-:Y:S01]  /*b260*/  IMAD.WIDE R138, R141, 0x2, R132 ;  /* 0x000000028d8a7825 */ /* 0x000fe200078e0284 */
[----:B------:R-:W-:Y:S02]  /*b270*/  F2FP.F16.F32.PACK_AB R0, R7, R6 ;  /* 0x000000060700723e */ /* 0x000fe400000000ff */
[C---:B0-----:R-:W-:Y:S01]  /*b280*/  LEA R4, P1, R68.reuse, UR12, 0x1 ;  /* 0x0000000c44047c11 */ /* 0x041fe2000f8208ff */
[----:B------:R-:W-:Y:S01]  /*b290*/  IMAD.WIDE R136, R141, 0x2, R36 ;  /* 0x000000028d887825 */ /* 0x000fe200078e0224 */
[----:B------:R0:W-:Y:S01]  /*b2a0*/  @P4 STG.E.U16 desc[UR22][R138.64], R144 ;  /* 0x000000908a004986 */ /* 0x0001e2000c101516 */
[----:B------:R-:W-:Y:S02]  /*b2b0*/  ISETP.LT.AND P4, PT, R149, UR14, !P2 ;  /* 0x0000000e95007c0c */ /* 0x000fe4000d781270 */
[----:B------:R-:W-:Y:S01]  /*b2c0*/  LEA.HI.X.SX32 R5, R68, UR13, 0x1, P1 ;  /* 0x0000000d44057c11 */ /* 0x000fe200088f0eff */
[----:B------:R-:W-:Y:S01]  /*b2d0*/  IMAD.WIDE R6, R143, 0x2, R132 ;  /* 0x000000028f067825 */ /* 0x000fe200078e0284 */
[----:B------:R-:W-:-:S02]  /*b2e0*/  PRMT R68, R144, 0x7632, R68 ;  /* 0x0000763290447816 */ /* 0x000fc40000000044 */
[----:B------:R-:W-:Y:S01]  /*b2f0*/  ISETP.GE.AND P1, PT, R145, UR15, PT ;  /* 0x0000000f91007c0c */ /* 0x000fe2000bf26270 */
[----:B------:R-:W-:Y:S02]  /*b300*/  IMAD.WIDE R140, R141, 0x2, R4 ;  /* 0x000000028d8c7825 */ /* 0x000fe400078e0204 */
[----:B------:R1:W-:Y:S01]  /*b310*/  @P5 STG.E.U16 desc[UR22][R136.64], R68 ;  /* 0x0000004488005986 */ /* 0x0003e2000c101516 */
[----:B------:R-:W-:Y:S01]  /*b320*/  ISETP.LT.AND P5, PT, R148, UR14, !P2 ;  /* 0x0000000e94007c0c */ /* 0x000fe2000d7a1270 */
[----:B------:R-:W-:Y:S02]  /*b330*/  VIADD R145, R143, UR4 ;  /* 0x000000048f917c36 */ /* 0x000fe40008000000 */
[----:B------:R2:W-:Y:S01]  /*b340*/  @P3 STG.E.U16 desc[UR22][R140.64], R100 ;  /* 0x000000648c003986 */ /* 0x0005e2000c101516 */
[----:B------:R-:W-:Y:S01]  /*b350*/  ISETP.LT.AND P3, PT, R147, UR14, !P2 ;  /* 0x0000000e93007c0c */ /* 0x000fe2000d761270 */
[C---:B------:R-:W-:Y:S02]  /*b360*/  IMAD.WIDE R38, R145.reuse, 0x2, R36 ;  /* 0x0000000291267825 */ /* 0x040fe400078e0224 */
[----:B------:R3:W-:Y:S01]  /*b370*/  @P6 STG.E.U16 desc[UR22][R134.64], R146 ;  /* 0x0000009286006986 */ /* 0x0007e2000c101516 */
[----:B------:R-:W-:Y:S01]  /*b380*/  ISETP.LT.AND P6, PT, R150, UR14, !P0 ;  /* 0x0000000e96007c0c */ /* 0x000fe2000c7c1270 */
[----:B0-----:R-:W-:-:S02]  /*b390*/  VIADD R139, R145, UR4 ;  /* 0x00000004918b7c36 */ /* 0x001fc40008000000 */
[----:B-1----:R-:W-:Y:S01]  /*b3a0*/  IMAD.WIDE R68, R143, 0x2, R36 ;  /* 0x000000028f447825 */ /* 0x002fe200078e0224 */
[----:B--2---:R-:W-:-:S03]  /*b3b0*/  PRMT R100, R100, 0x7632, R100 ;  /* 0x0000763264647816 */ /* 0x004fc60000000064 */
[----:B------:R-:W-:Y:S01]  /*b3c0*/  IMAD.WIDE R136, R145, 0x2, R2 ;  /* 0x0000000291887825 */ /* 0x000fe200078e0202 */
[----:B------:R-:W-:-:S03]  /*b3d0*/  PRMT R140, R101, 0x7632, R140 ;  /* 0x00007632658c7816 */ /* 0x000fc6000000008c */
[----:B---3--:R-:W-:Y:S01]  /*b3e0*/  IMAD.WIDE R134, R143, 0x2, R4 ;  /* 0x000000028f867825 */ /* 0x008fe200078e0204 */
[----:B------:R0:W-:Y:S01]  /*b3f0*/  @P4 STG.E.U16 desc[UR22][R6.64], R100 ;  /* 0x0000006406004986 */ /* 0x0001e2000c101516 */
[----:B------:R-:W-:Y:S02]  /*b400*/  ISETP.LT.AND P4, PT, R149, UR14, !P0 ;  /* 0x0000000e95007c0c */ /* 0x000fe4000c781270 */
[----:B------:R-:W-:Y:S01]  /*b410*/  VIADD R142, R151, 0x4 ;  /* 0x00000004978e7836 */ /* 0x000fe20000000000 */
[----:B------:R1:W-:Y:S01]  /*b420*/  @P5 STG.E.U16 desc[UR22][R68.64], R101 ;  /* 0x0000006544005986 */ /* 0x0003e2000c101516 */
[----:B------:R-:W-:Y:S01]  /*b430*/  ISETP.LT.AND P5, PT, R148, UR14, !P0 ;  /* 0x0000000e94007c0c */ /* 0x000fe2000c7a1270 */
[----:B------:R-:W-:Y:S02]  /*b440*/  VIADD R71, R139, UR4 ;  /* 0x000000048b477c36 */ /* 0x000fe40008000000 */
[----:B------:R2:W-:Y:S01]  /*b450*/  @P3 STG.E.U16 desc[UR22][R134.64], R140 ;  /* 0x0000008c86003986 */ /* 0x0005e2000c101516 */
[----:B------:R-:W-:Y:S01]  /*b460*/  ISETP.LT.AND P3, PT, R147, UR14, !P0 ;  /* 0x0000000e93007c0c */ /* 0x000fe2000c761270 */
[----:B------:R-:W-:Y:S01]  /*b470*/  VIADD R138, R151, 0x5 ;  /* 0x00000005978a7836 */ /* 0x000fe20000000000 */
[----:B------:R-:W-:Y:S01]  /*b480*/  ISETP.GE.AND P2, PT, R142, UR15, PT ;  /* 0x0000000f8e007c0c */ /* 0x000fe2000bf46270 */
[----:B------:R3:W-:Y:S01]  /*b490*/  @P6 STG.E.U16 desc[UR22][R136.64], R0 ;  /* 0x0000000088006986 */ /* 0x0007e2000c101516 */
[----:B------:R-:W-:Y:S01]  /*b4a0*/  ISETP.LT.AND P6, PT, R150, UR14, !P1 ;  /* 0x0000000e96007c0c */ /* 0x000fe2000cfc1270 */
[----:B0-----:R-:W-:Y:S01]  /*b4b0*/  IMAD.WIDE R6, R145, 0x2, R132 ;  /* 0x0000000291067825 */ /* 0x001fe200078e0284 */
[----:B------:R-:W-:-:S03]  /*b4c0*/  ISETP.GE.AND P0, PT, R138, UR15, PT ;  /* 0x0000000f8a007c0c */ /* 0x000fc6000bf06270 */
[----:B-1----:R-:W-:Y:S01]  /*b4d0*/  IMAD.WIDE R68, R145, 0x2, R4 ;  /* 0x0000000291447825 */ /* 0x002fe200078e0204 */
[C---:B--2---:R-:W-:Y:S02]  /*b4e0*/  PRMT R134, R70.reuse, 0x7610, R134 ;  /* 0x0000761046867816 */ /* 0x044fe40000000086 */
[----:B------:R-:W-:Y:S01]  /*b4f0*/  PRMT R135, R70, 0x7632, R135 ;  /* 0x0000763246877816 */ /* 0x000fe20000000087 */
[----:B------:R-:W-:Y:S01]  /*b500*/  IMAD.WIDE R100, R139, 0x2, R2 ;  /* 0x000000028b647825 */ /* 0x000fe200078e0202 */
[----:B---3--:R-:W-:Y:S01]  /*b510*/  PRMT R136, R0, 0x7632, R136 ;  /* 0x0000763200887816 */ /* 0x008fe20000000088 */
[----:B------:R0:W-:Y:S01]  /*b520*/  @P4 STG.E.U16 desc[UR22][R6.64], R134 ;  /* 0x0000008606004986 */ /* 0x0001e2000c101516 */
[----:B------:R-:W-:Y:S01]  /*b530*/  ISETP.LT.AND P4, PT, R149, UR14, !P1 ;  /* 0x0000000e95007c0c */ /* 0x000fe2000cf81270 */
[----:B------:R-:W-:Y:S01]  /*b540*/  VIADD R70, R151, 0x6 ;  /* 0x0000000697467836 */ /* 0x000fe20000000000 */
[----:B------:R-:W-:Y:S01]  /*b550*/  F2FP.F16.F32.PACK_AB R0, R9, R8 ;  /* 0x000000080900723e */ /* 0x000fe200000000ff */
[----:B------:R1:W-:Y:S01]  /*b560*/  @P5 STG.E.U16 desc[UR22][R38.64], R135 ;  /* 0x0000008726005986 */ /* 0x0003e2000c101516 */
[----:B------:R-:W-:Y:S01]  /*b570*/  ISETP.LT.AND P5, PT, R148, UR14, !P1 ;  /* 0x0000000e94007c0c */ /* 0x000fe2000cfa1270 */
[----:B------:R-:W-:-:S02]  /*b580*/  IMAD.WIDE R8, R139, 0x2, R36 ;  /* 0x000000028b087825 */ /* 0x000fc400078e0224 */
[----:B------:R2:W-:Y:S01]  /*b590*/  @P3 STG.E.U16 desc[UR22][R68.64], R102 ;  /* 0x0000006644003986 */ /* 0x0005e2000c101516 */
[----:B------:R-:W-:Y:S02]  /*b5a0*/  ISETP.LT.AND P3, PT, R147, UR14, !P1 ;  /* 0x0000000e93007c0c */ /* 0x000fe4000cf61270 */
[----:B------:R-:W-:Y:S01]  /*b5b0*/  ISETP.GE.AND P1, PT, R70, UR15, PT ;  /* 0x0000000f46007c0c */ /* 0x000fe2000bf26270 */
[----:B------:R3:W-:Y:S01]  /*b5c0*/  @P6 STG.E.U16 desc[UR22][R100.64], R136 ;  /* 0x0000008864006986 */ /* 0x0007e2000c101516 */
[----:B------:R-:W-:Y:S01]  /*b5d0*/  ISETP.LT.AND P6, PT, R150, UR14, !P2 ;  /* 0x0000000e96007c0c */ /* 0x000fe2000d7c1270 */
[----:B0-----:R-:W-:-:S04]  /*b5e0*/  IMAD.WIDE R6, R139, 0x2, R132 ;  /* 0x000000028b067825 */ /* 0x001fc800078e0284 */
[----:B-1----:R-:W-:-:S04]  /*b5f0*/  IMAD.WIDE R38, R139, 0x2, R4 ;  /* 0x000000028b267825 */ /* 0x002fc800078e0204 */
[----:B--2---:R-:W-:Y:S01]  /*b600*/  IMAD.WIDE R68, R71, 0x2, R2 ;  /* 0x0000000247447825 */ /* 0x004fe200078e0202 */
[----:B---3--:R-:W-:Y:S02]  /*b610*/  PRMT R100, R102, 0x7632, R100 ;  /* 0x0000763266647816 */ /* 0x008fe40000000064 */
[----:B------:R-:W-:Y:S01]  /*b620*/  PRMT R102, R103, 0x7632, R102 ;  /* 0x0000763267667816 */ /* 0x000fe20000000066 */
[----:B------:R-:W-:Y:S02]  /*b630*/  VIADD R101, R71, UR4 ;  /* 0x0000000447657c36 */ /* 0x000fe40008000000 */
[----:B------:R0:W-:Y:S01]  /*b640*/  @P4 STG.E.U16 desc[UR22][R6.64], R100 ;  /* 0x0000006406004986 */ /* 0x0001e2000c101516 */
[----:B------:R-:W-:Y:S01]  /*b650*/  ISETP.LT.AND P4, PT, R149, UR14, !P2 ;  /* 0x0000000e95007c0c */ /* 0x000fe2000d781270 */
[----:B------:R-:W-:Y:S02]  /*b660*/  VIADD R70, R151, 0x7 ;  /* 0x0000000797467836 */ /* 0x000fe40000000000 */
        /* <DEDUP_REMOVED lines=8> */
[C---:B0-----:R-:W-:Y:S01]  /*b6f0*/  IMAD.WIDE R6, R71.reuse, 0x2, R132 ;  /* 0x0000000247067825 */ /* 0x041fe200078e0284 */
[----:B------:R-:W-:Y:S02]  /*b700*/  PRMT R100, R0, 0x7632, R100 ;  /* 0x0000763200647816 */ /* 0x000fe40000000064 */
[----:B------:R-:W-:Y:S01]  /*b710*/  PRMT R70, R104, 0x7632, R70 ;  /* 0x0000763268467816 */ /* 0x000fe20000000046 */
[----:B-1----:R-:W-:Y:S01]  /*b720*/  IMAD.WIDE R8, R71, 0x2, R36 ;  /* 0x0000000247087825 */ /* 0x002fe200078e0224 */
[----:B------:R0:W-:Y:S01]  /*b730*/  @P4 STG.E.U16 desc[UR22][R6.64], R72 ;  /* 0x0000004806004986 */ /* 0x0001e2000c101516 */
[----:B------:R-:W-:-:S02]  /*b740*/  ISETP.LT.AND P4, PT, R149, UR14, !P0 ;  /* 0x0000000e95007c0c */ /* 0x000fc4000c781270 */
[----:B--2---:R-:W-:Y:S01]  /*b750*/  IMAD.WIDE R38, R71, 0x2, R4 ;  /* 0x0000000247267825 */ /* 0x004fe200078e0204 */
[----:B------:R-:W-:Y:S02]  /*b760*/  PRMT R71, R72, 0x7632, R71 ;  /* 0x0000763248477816 */ /* 0x000fe40000000047 */
[----:B---3--:R-:W-:Y:S01]  /*b770*/  F2FP.F16.F32.PACK_AB R0, R11, R10 ;  /* 0x0000000a0b00723e */ /* 0x008fe200000000ff */
[C---:B------:R-:W-:Y:S02]  /*b780*/  IMAD.WIDE R10, R101.reuse, 0x2, R4 ;  /* 0x00000002650a7825 */ /* 0x040fe400078e0204 */
[----:B------:R1:W-:Y:S01]  /*b790*/  @P5 STG.E.U16 desc[UR22][R8.64], R71 ;  /* 0x0000004708005986 */ /* 0x0003e2000c101516 */
[----:B------:R-:W-:Y:S01]  /*b7a0*/  ISETP.LT.AND P5, PT, R148, UR14, !P0 ;  /* 0x0000000e94007c0c */ /* 0x000fe2000c7a1270 */
[----:B------:R-:W-:Y:S02]  /*b7b0*/  VIADD R69, R101, UR4 ;  /* 0x0000000465457c36 */ /* 0x000fe40008000000 */
[----:B------:R2:W-:Y:S01]  /*b7c0*/  @P3 STG.E.U16 desc[UR22][R38.64], R104 ;  /* 0x0000006826003986 */ /* 0x0005e2000c101516 */
[----:B------:R-:W-:Y:S01]  /*b7d0*/  ISETP.LT.AND P3, PT, R147, UR14, !P0 ;  /* 0x0000000e93007c0c */ /* 0x000fe2000c761270 */
[----:B0-----:R-:W-:-:S02]  /*b7e0*/  IMAD.WIDE R6, R101, 0x2, R132 ;  /* 0x0000000265067825 */ /* 0x001fc400078e0284 */
[----:B------:R0:W-:Y:S01]  /*b7f0*/  @P6 STG.E.U16 desc[UR22][R40.64], R100 ;  /* 0x0000006428006986 */ /* 0x0001e2000c101516 */
[----:B------:R-:W-:Y:S01]  /*b800*/  ISETP.LT.AND P6, PT, R150, UR14, !P1 ;  /* 0x0000000e96007c0c */ /* 0x000fe2000cfc1270 */
[----:B------:R-:W-:Y:S02]  /*b810*/  VIADD R68, R151, 0x8 ;  /* 0x0000000897447836 */ /* 0x000fe40000000000 */
[----:B-1----:R-:W-:Y:S01]  /*b820*/  IMAD.WIDE R8, R101, 0x2, R36 ;  /* 0x0000000265087825 */ /* 0x002fe200078e0224 */
[----:B------:R-:W-:Y:S01]  /*b830*/  PRMT R71, R73, 0x7632, R71 ;  /* 0x0000763249477816 */ /* 0x000fe20000000047 */
[----:B------:R1:W-:Y:S01]  /*b840*/  @P4 STG.E.U16 desc[UR22][R6.64], R70 ;  /* 0x0000004606004986 */ /* 0x0003e2000c101516 */
[----:B------:R-:W-:Y:S01]  /*b850*/  ISETP.LT.AND P4, PT, R149, UR14, !P1 ;  /* 0x0000000e95007c0c */ /* 0x000fe2000cf81270 */
[C---:B--2---:R-:W-:Y:S01]  /*b860*/  IMAD.WIDE R38, R69.reuse, 0x2, R2 ;  /* 0x0000000245267825 */ /* 0x044fe200078e0202 */
[----:B------:R-:W-:Y:S01]  /*b870*/  ISETP.GE.AND P0, PT, R68, UR15, PT ;  /* 0x0000000f44007c0c */ /* 0x000fe2000bf06270 */
[----:B------:R2:W-:Y:S01]  /*b880*/  @P5 STG.E.U16 desc[UR22][R8.64], R73 ;  /* 0x0000004908005986 */ /* 0x0005e2000c101516 */
[----:B------:R-:W-:Y:S01]  /*b890*/  ISETP.LT.AND P5, PT, R148, UR14, !P1 ;  /* 0x0000000e94007c0c */ /* 0x000fe2000cfa1270 */
[----:B0-----:R-:W-:Y:S01]  /*b8a0*/  VIADD R41, R69, UR4 ;  /* 0x0000000445297c36 */ /* 0x001fe20008000000 */
[----:B------:R-:W-:Y:S01]  /*b8b0*/  PRMT R68, R42, 0x7632, R68 ;  /* 0x000076322a447816 */ /* 0x000fe20000000044 */
[----:B------:R0:W-:Y:S01]  /*b8c0*/  @P3 STG.E.U16 desc[UR22][R10.64], R71 ;  /* 0x000000470a003986 */ /* 0x0001e2000c101516 */
[----:B------:R-:W-:Y:S01]  /*b8d0*/  ISETP.LT.AND P3, PT, R147, UR14, !P1 ;  /* 0x0000000e93007c0c */ /* 0x000fe2000cf61270 */
[----:B------:R-:W-:-:S02]  /*b8e0*/  VIADD R43, R41, UR4 ;  /* 0x00000004292b7c36 */ /* 0x000fc40008000000 */
[----:B------:R3:W-:Y:S01]  /*b8f0*/  @P6 STG.E.U16 desc[UR22][R38.64], R0 ;  /* 0x0000000026006986 */ /* 0x0007e2000c101516 */
[----:B------:R-:W-:Y:S01]  /*b900*/  ISETP.LT.AND P6, PT, R150, UR14, !P2 ;  /* 0x0000000e96007c0c */ /* 0x000fe2000d7c1270 */
[----:B-1----:R-:W-:-:S04]  /*b910*/  IMAD.WIDE R6, R69, 0x2, R132 ;  /* 0x0000000245067825 */ /* 0x002fc800078e0284 */
[----:B--2---:R-:W-:Y:S01]  /*b920*/  IMAD.WIDE R8, R69, 0x2, R36 ;  /* 0x0000000245087825 */ /* 0x004fe200078e0224 */
[----:B------:R1:W-:Y:S01]  /*b930*/  @P4 STG.E.U16 desc[UR22][R6.64], R42 ;  /* 0x0000002a06004986 */ /* 0x0003e2000c101516 */
[----:B------:R-:W-:Y:S02]  /*b940*/  ISETP.LT.AND P4, PT, R149, UR14, !P2 ;  /* 0x0000000e95007c0c */ /* 0x000fe4000d781270 */
[----:B0-----:R-:W-:Y:S01]  /*b950*/  IMAD.WIDE R10, R69, 0x2, R4 ;  /* 0x00000002450a7825 */ /* 0x001fe200078e0204 */
[----:B------:R0:W-:Y:S01]  /*b960*/  @P5 STG.E.U16 desc[UR22][R8.64], R68 ;  /* 0x0000004408005986 */ /* 0x0001e2000c101516 */
[----:B------:R-:W-:Y:S02]  /*b970*/  ISETP.LT.AND P5, PT, R148, UR14, !P2 ;  /* 0x0000000e94007c0c */ /* 0x000fe4000d7a1270 */
[----:B---3--:R-:W-:Y:S01]  /*b980*/  IMAD.WIDE R38, R41, 0x2, R2 ;  /* 0x0000000229267825 */ /* 0x008fe200078e0202 */
[----:B------:R2:W-:Y:S01]  /*b990*/  @P3 STG.E.U16 desc[UR22][R10.64], R106 ;  /* 0x0000006a0a003986 */ /* 0x0005e2000c101516 */
[----:B------:R-:W-:-:S02]  /*b9a0*/  PRMT R69, R0, 0x7632, R69 ;  /* 0x0000763200457816 */ /* 0x000fc40000000045 */
[----:B------:R-:W-:Y:S01]  /*b9b0*/  ISETP.LT.AND P3, PT, R147, UR14, !P2 ;  /* 0x0000000e93007c0c */ /* 0x000fe2000d761270 */
[----:B-1----:R-:W-:Y:S01]  /*b9c0*/  IMAD.WIDE R6, R41, 0x2, R132 ;  /* 0x0000000229067825 */ /* 0x002fe200078e0284 */
[----:B------:R-:W-:Y:S01]  /*b9d0*/  F2FP.F16.F32.PACK_AB R0, R13, R12 ;  /* 0x0000000c0d00723e */ /* 0x000fe200000000ff */
[----:B------:R1:W-:Y:S01]  /*b9e0*/  @P6 STG.E.U16 desc[UR22][R38.64], R69 ;  /* 0x0000004526006986 */ /* 0x0003e2000c101516 */
[----:B------:R-:W-:Y:S01]  /*b9f0*/  ISETP.LT.AND P6, PT, R150, UR14, !P0 ;  /* 0x0000000e96007c0c */ /* 0x000fe2000c7c1270 */
[----:B0-----:R-:W-:-:S04]  /*ba00*/  IMAD.WIDE R8, R41, 0x2, R36 ;  /* 0x0000000229087825 */ /* 0x001fc800078e0224 */
[----:B--2---:R-:W-:Y:S01]  /*ba10*/  IMAD.WIDE R10, R41, 0x2, R4 ;  /* 0x00000002290a7825 */ /* 0x004fe200078e0204 */
[----:B------:R-:W-:-:S03]  /*ba20*/  PRMT R41, R75, 0x7632, R41 ;  /* 0x000076324b297816 */ /* 0x000fc60000000029 */
[----:B------:R-:W-:Y:S01]  /*ba30*/  VIADD R40, R151, 0x9 ;  /* 0x0000000997287836 */ /* 0x000fe20000000000 */
[----:B-1----:R-:W-:Y:S01]  /*ba40*/  PRMT R39, R106, 0x7632, R39 ;  /* 0x000076326a277816 */ /* 0x002fe20000000027 */
[----:B------:R-:W-:-:S03]  /*ba50*/  IMAD.WIDE R12, R43, 0x2, R2 ;  /* 0x000000022b0c7825 */ /* 0x000fc600078e0202 */
[----:B------:R-:W-:Y:S01]  /*ba60*/  ISETP.GE.AND P1, PT, R40, UR15, PT ;  /* 0x0000000f28007c0c */ /* 0x000fe2000bf26270 */
[----:B------:R0:W-:Y:S01]  /*ba70*/  @P4 STG.E.U16 desc[UR22][R6.64], R39 ;  /* 0x0000002706004986 */ /* 0x0001e2000c101516 */
[----:B------:R-:W-:Y:S01]  /*ba80*/  ISETP.LT.AND P4, PT, R149, UR14, !P0 ;  /* 0x0000000e95007c0c */ /* 0x000fe2000c781270 */
[C---:B------:R-:W-:Y:S02]  /*ba90*/  VIADD R40, R151.reuse, 0xa ;  /* 0x0000000a97287836 */ /* 0x040fe40000000000 */
[----:B------:R1:W-:Y:S01]  /*baa0*/  @P5 STG.E.U16 desc[UR22][R8.64], R75 ;  /* 0x0000004b08005986 */ /* 0x0003e2000c101516 */
[----:B------:R-:W-:Y:S01]  /*bab0*/  ISETP.LT.AND P5, PT, R148, UR14, !P0 ;  /* 0x0000000e94007c0c */ /* 0x000fe2000c7a1270 */
[----:B------:R-:W-:Y:S01]  /*bac0*/  VIADD R38, R151, 0xb ;  /* 0x0000000b97267836 */ /* 0x000fe20000000000 */
[----:B------:R-:W-:Y:S01]  /*bad0*/  ISETP.GE.AND P2, PT, R40, UR15, PT ;  /* 0x0000000f28007c0c */ /* 0x000fe2000bf46270 */
[----:B------:R2:W-:Y:S01]  /*bae0*/  @P3 STG.E.U16 desc[UR22][R10.64], R41 ;  /* 0x000000290a003986 */ /* 0x0005e2000c101516 */
[----:B------:R-:W-:-:S02]  /*baf0*/  ISETP.LT.AND P3, PT, R147, UR14, !P0 ;  /* 0x0000000e93007c0c */ /* 0x000fc4000c761270 */
[----:B------:R-:W-:Y:S01]  /*bb00*/  PRMT R40, R44, 0x7632, R40 ;  /* 0x000076322c287816 */ /* 0x000fe20000000028 */
[----:B------:R3:W-:Y:S01]  /*bb10*/  @P6 STG.E.U16 desc[UR22][R12.64], R0 ;  /* 0x000000000c006986 */ /* 0x0007e2000c101516 */
[C---:B0-----:R-:W-:Y:S01]  /*bb20*/  IMAD.WIDE R6, R43.reuse, 0x2, R132 ;  /* 0x000000022b067825 */ /* 0x041fe200078e0284 */
[----:B------:R-:W-:Y:S02]  /*bb30*/  ISETP.LT.AND P6, PT, R150, UR14, !P1 ;  /* 0x0000000e96007c0c */ /* 0x000fe4000cfc1270 */
[----:B------:R-:W-:Y:S01]  /*bb40*/  ISETP.GE.AND P0, PT, R38, UR15, PT ;  /* 0x0000000f26007c0c */ /* 0x000fe2000bf06270 */
[----:B-1----:R-:W-:Y:S01]  /*bb50*/  IMAD.WIDE R8, R43, 0x2, R36 ;  /* 0x000000022b087825 */ /* 0x002fe200078e0224 */
[----:B------:R0:W-:Y:S01]  /*bb60*/  @P4 STG.E.U16 desc[UR22][R6.64], R44 ;  /* 0x0000002c06004986 */ /* 0x0001e2000c101516 */
[----:B------:R-:W-:Y:S02]  /*bb70*/  ISETP.LT.AND P4, PT, R149, UR14, !P1 ;  /* 0x0000000e95007c0c */ /* 0x000fe4000cf81270 */
[----:B--2---:R-:W-:Y:S01]  /*bb80*/  IMAD.WIDE R10, R43, 0x2, R4 ;  /* 0x000000022b0a7825 */ /* 0x004fe200078e0204 */
[----:B------:R1:W-:Y:S01]  /*bb90*/  @P5 STG.E.U16 desc[UR22][R8.64], R40 ;  /* 0x0000002808005986 */ /* 0x0003e2000c101516 */
[----:B------:R-:W-:-:S02]  /*bba0*/  ISETP.LT.AND P5, PT, R148, UR14, !P1 ;  /* 0x0000000e94007c0c */ /* 0x000fc4000cfa1270 */
[----:B------:R-:W-:Y:S01]  /*bbb0*/  VIADD R39, R43, UR4 ;  /* 0x000000042b277c36 */ /* 0x000fe20008000000 */
[----:B------:R2:W-:Y:S01]  /*bbc0*/  @P3 STG.E.U16 desc[UR22][R10.64], R45 ;  /* 0x0000002d0a003986 */ /* 0x0005e2000c101516 */
[----:B------:R-:W-:Y:S02]  /*bbd0*/  ISETP.LT.AND P3, PT, R147, UR14, !P1 ;  /* 0x0000000e93007c0c */ /* 0x000fe4000cf61270 */
[----:B------:R-:W-:Y:S01]  /*bbe0*/  PRMT R41, R0, 0x7632, R41 ;  /* 0x0000763200297816 */ /* 0x000fe20000000029 */
[----:B---3--:R-:W-:Y:S01]  /*bbf0*/  IMAD.WIDE R12, R39, 0x2, R2 ;  /* 0x00000002270c7825 */ /* 0x008fe200078e0202 */
[----:B------:R-:W-:-:S03]  /*bc00*/  PRMT R38, R45, 0x7632, R38 ;  /* 0x000076322d267816 */ /* 0x000fc60000000026 */
[C---:B0-----:R-:W-:Y:S01]  /*bc10*/  IMAD.WIDE R6, R39.reuse, 0x2, R132 ;  /* 0x0000000227067825 */ /* 0x041fe200078e0284 */
[----:B------:R0:W-:Y:S01]  /*bc20*/  @P6 STG.E.U16 desc[UR22][R12.64], R41 ;  /* 0x000000290c006986 */ /* 0x0001e2000c101516 */
[----:B------:R-:W-:Y:S02]  /*bc30*/  ISETP.LT.AND P6, PT, R150, UR14, !P2 ;  /* 0x0000000e96007c0c */ /* 0x000fe4000d7c1270 */
[----:B-1----:R-:W-:Y:S01]  /*bc40*/  IMAD.WIDE R8, R39, 0x2, R36 ;  /* 0x0000000227087825 */ /* 0x002fe200078e0224 */
[----:B------:R-:W-:Y:S01]  /*bc50*/  PRMT R40, R77, 0x7632, R40 ;  /* 0x000076324d287816 */ /* 0x000fe20000000028 */
[----:B------:R1:W-:Y:S01]  /*bc60*/  @P4 STG.E.U16 desc[UR22][R6.64], R38 ;  /* 0x0000002606004986 */ /* 0x0003e2000c101516 */
[----:B------:R-:W-:Y:S01]  /*bc70*/  ISETP.LT.AND P4, PT, R149, UR14, !P2 ;  /* 0x0000000e95007c0c */ /* 0x000fe2000d781270 */
[C---:B--2---:R-:W-:Y:S02]  /*bc80*/  IMAD.WIDE R10, R39.reuse, 0x2, R4 ;  /* 0x00000002270a7825 */ /* 0x044fe400078e0204 */
[----:B------:R2:W-:Y:S01]  /*bc90*/  @P5 STG.E.U16 desc[UR22][R8.64], R77 ;  /* 0x0000004d08005986 */ /* 0x0005e2000c101516 */
[----:B------:R-:W-:Y:S01]  /*bca0*/  ISETP.LT.AND P5, PT, R148, UR14, !P2 ;  /* 0x0000000e94007c0c */ /* 0x000fe2000d7a1270 */
[----:B------:R-:W-:-:S02]  /*bcb0*/  VIADD R15, R39, UR4 ;  /* 0x00000004270f7c36 */ /* 0x000fc40008000000 */
[----:B------:R3:W-:Y:S01]  /*bcc0*/  @P3 STG.E.U16 desc[UR22][R10.64], R40 ;  /* 0x000000280a003986 */ /* 0x0007e2000c101516 */
[----:B------:R-:W-:Y:S01]  /*bcd0*/  ISETP.LT.AND P3, PT, R147, UR14, !P2 ;  /* 0x0000000e93007c0c */ /* 0x000fe2000d761270 */
[----:B0-----:R-:W-:Y:S01]  /*bce0*/  IMAD.WIDE R12, R15, 0x2, R2 ;  /* 0x000000020f0c7825 */ /* 0x001fe200078e0202 */
[----:B-1----:R-:W-:-:S03]  /*bcf0*/  PRMT R38, R46, 0x7632, R38 ;  /* 0x000076322e267816 */ /* 0x002fc60000000026 */
[C---:B------:R-:W-:Y:S01]  /*bd00*/  IMAD.WIDE R6, R15.reuse, 0x2, R132 ;  /* 0x000000020f067825 */ /* 0x040fe200078e0284 */
[----:B------:R0:W-:Y:S01]  /*bd10*/  @P6 STG.E.U16 desc[UR22][R12.64], R14 ;  /* 0x0000000e0c006986 */ /* 0x0001e2000c101516 */
[----:B------:R-:W-:Y:S02]  /*bd20*/  ISETP.LT.AND P6, PT, R150, UR14, !P0 ;  /* 0x0000000e96007c0c */ /* 0x000fe4000c7c1270 */
[----:B--2---:R-:W-:Y:S01]  /*bd30*/  IMAD.WIDE R8, R15, 0x2, R36 ;  /* 0x000000020f087825 */ /* 0x004fe200078e0224 */
[----:B------:R1:W-:Y:S01]  /*bd40*/  @P4 STG.E.U16 desc[UR22][R6.64], R46 ;  /* 0x0000002e06004986 */ /* 0x0003e2000c101516 */
[----:B------:R-:W-:Y:S02]  /*bd50*/  ISETP.LT.AND P4, PT, R149, UR14, !P0 ;  /* 0x0000000e95007c0c */ /* 0x000fe4000c781270 */
[----:B---3--:R-:W-:Y:S01]  /*bd60*/  IMAD.WIDE R10, R15, 0x2, R4 ;  /* 0x000000020f0a7825 */ /* 0x008fe200078e0204 */
[----:B------:R2:W-:Y:S01]  /*bd70*/  @P5 STG.E.U16 desc[UR22][R8.64], R38 ;  /* 0x0000002608005986 */ /* 0x0005e2000c101516 */
[----:B------:R-:W-:-:S02]  /*bd80*/  ISETP.LT.AND P5, PT, R148, UR14, !P0 ;  /* 0x0000000e94007c0c */ /* 0x000fc4000c7a1270 */
[----:B------:R-:W-:Y:S01]  /*bd90*/  VIADD R39, R15, UR4 ;  /* 0x000000040f277c36 */ /* 0x000fe20008000000 */
[----:B------:R3:W-:Y:S01]  /*bda0*/  @P3 STG.E.U16 desc[UR22][R10.64], R47 ;  /* 0x0000002f0a003986 */ /* 0x0007e2000c101516 */
[----:B------:R-:W-:Y:S01]  /*bdb0*/  VIADD R0, R151, 0xc ;  /* 0x0000000c97007836 */ /* 0x000fe20000000000 */
[----:B------:R-:W-:Y:S01]  /*bdc0*/  ISETP.LT.AND P3, PT, R147, UR14, !P0 ;  /* 0x0000000e93007c0c */ /* 0x000fe2000c761270 */
[C---:B0-----:R-:W-:Y:S01]  /*bdd0*/  IMAD.WIDE R12, R39.reuse, 0x2, R2 ;  /* 0x00000002270c7825 */ /* 0x041fe200078e0202 */
[----:B------:R-:W-:Y:S02]  /*bde0*/  PRMT R14, R14, 0x7632, R14 ;  /* 0x000076320e0e7816 */ /* 0x000fe4000000000e */
[----:B------:R-:W-:Y:S01]  /*bdf0*/  ISETP.GE.AND P1, PT, R0, UR15, PT ;  /* 0x0000000f00007c0c */ /* 0x000fe2000bf26270 */
[----:B-1----:R-:W-:Y:S01]  /*be00*/  IMAD.WIDE R6, R39, 0x2, R132 ;  /* 0x0000000227067825 */ /* 0x002fe200078e0284 */
[----:B--2---:R-:W-:Y:S01]  /*be10*/  PRMT R38, R79, 0x7632, R38 ;  /* 0x000076324f267816 */ /* 0x004fe20000000026 */
[----:B------:R0:W-:Y:S01]  /*be20*/  @P6 STG.E.U16 desc[UR22][R12.64], R14 ;  /* 0x0000000e0c006986 */ /* 0x0001e2000c101516 */
[----:B------:R-:W-:Y:S01]  /*be30*/  ISETP.LT.AND P6, PT, R150, UR14, !P1 ;  /* 0x0000000e96007c0c */ /* 0x000fe2000cfc1270 */
[----:B------:R-:W-:-:S02]  /*be40*/  IMAD.WIDE R8, R39, 0x2, R36 ;  /* 0x0000000227087825 */ /* 0x000fc400078e0224 */
[----:B------:R1:W-:Y:S01]  /*be50*/  @P4 STG.E.U16 desc[UR22][R6.64], R17 ;  /* 0x0000001106004986 */ /* 0x0003e2000c101516 */
[----:B------:R-:W-:Y:S01]  /*be60*/  ISETP.LT.AND P4, PT, R149, UR14, !P1 ;  /* 0x0000000e95007c0c */ /* 0x000fe2000cf81270 */
[C---:B---3--:R-:W-:Y:S02]  /*be70*/  IMAD.WIDE R10, R39.reuse, 0x2, R4 ;  /* 0x00000002270a7825 */ /* 0x048fe400078e0204 */
[----:B------:R2:W-:Y:S01]  /*be80*/  @P5 STG.E.U16 desc[UR22][R8.64], R79 ;  /* 0x0000004f08005986 */ /* 0x0005e2000c101516 */
[----:B------:R-:W-:Y:S01]  /*be90*/  ISETP.LT.AND P5, PT, R148, UR14, !P1 ;  /* 0x0000000e94007c0c */ /* 0x000fe2000cfa1270 */
[----:B------:R-:W-:Y:S02]  /*bea0*/  VIADD R15, R39, UR4 ;  /* 0x00000004270f7c36 */ /* 0x000fe40008000000 */
[----:B------:R-:W-:Y:S01]  /*beb0*/  VIADD R0, R151, 0xd ;  /* 0x0000000d97007836 */ /* 0x000fe20000000000 */
[----:B------:R3:W-:Y:S01]  /*bec0*/  @P3 STG.E.U16 desc[UR22][R10.64], R38 ;  /* 0x000000260a003986 */ /* 0x0007e2000c101516 */
[----:B------:R-:W-:Y:S01]  /*bed0*/  ISETP.LT.AND P3, PT, R147, UR14, !P1 ;  /* 0x0000000e93007c0c */ /* 0x000fe2000cf61270 */
[----:B0-----:R-:W-:Y:S01]  /*bee0*/  IMAD.WIDE R12, R15, 0x2, R2 ;  /* 0x000000020f0c7825 */ /* 0x001fe200078e0202 */
[----:B------:R-:W-:-:S02]  /*bef0*/  PRMT R14, R48, 0x7632, R14 ;  /* 0x00007632300e7816 */ /* 0x000fc4000000000e */
[----:B------:R-:W-:Y:S01]  /*bf00*/  ISETP.GE.AND P2, PT, R0, UR15, PT ;  /* 0x0000000f00007c0c */ /* 0x000fe2000bf46270 */
[C---:B-1----:R-:W-:Y:S01]  /*bf10*/  IMAD.WIDE R6, R15.reuse, 0x2, R132 ;  /* 0x000000020f067825 */ /* 0x042fe200078e0284 */
[----:B------:R0:W-:Y:S02]  /*bf20*/  @P6 STG.E.U16 desc[UR22][R12.64], R16 ;  /* 0x000000100c006986 */ /* 0x0001e4000c101516 */
[----:B------:R-:W-:Y:S01]  /*bf30*/  ISETP.LT.AND P6, PT, R150, UR14, !P2 ;  /* 0x0000000e96007c0c */ /* 0x000fe2000d7c1270 */
        /* <DEDUP_REMOVED lines=47> */
[----:B------:R-:W-:Y:S01]  /*c230*/  PRMT R18, R51, 0x7632, R18 ;  /* 0x0000763233127816 */ /* 0x000fe20000000012 */
[----:B------:R0:W-:Y:S01]  /*c240*/  @P6 STG.E.U16 desc[UR22][R12.64], R14 ;  /* 0x0000000e0c006986 */ /* 0x0001e2000c101516 */
[----:B------:R-:W-:Y:S01]  /*c250*/  ISETP.LT.AND P6, PT, R150, UR14, !P2 ;  /* 0x0000000e96007c0c */ /* 0x000fe2000d7c1270 */
[----:B--2---:R-:W-:Y:S01]  /*c260*/  IMAD.WIDE R8, R17, 0x2, R36 ;  /* 0x0000000211087825 */ /* 0x004fe200078e0224 */
[----:B------:R-:W-:Y:S01]  /*c270*/  PRMT R16, R83, 0x7632, R16 ;  /* 0x0000763253107816 */ /* 0x000fe20000000010 */
[----:B------:R1:W-:Y:S01]  /*c280*/  @P4 STG.E.U16 desc[UR22][R6.64], R18 ;  /* 0x0000001206004986 */ /* 0x0003e2000c101516 */
[----:B------:R-:W-:Y:S01]  /*c290*/  ISETP.LT.AND P4, PT, R149, UR14, !P2 ;  /* 0x0000000e95007c0c */ /* 0x000fe2000d781270 */
[----:B---3--:R-:W-:-:S02]  /*c2a0*/  IMAD.WIDE R10, R17, 0x2, R4 ;  /* 0x00000002110a7825 */ /* 0x008fc400078e0204 */
[----:B------:R2:W-:Y:S01]  /*c2b0*/  @P5 STG.E.U16 desc[UR22][R8.64], R83 ;  /* 0x0000005308005986 */ /* 0x0005e2000c101516 */
[----:B------:R-:W-:Y:S01]  /*c2c0*/  ISETP.LT.AND P5, PT, R148, UR14, !P2 ;  /* 0x0000000e94007c0c */ /* 0x000fe2000d7a1270 */
[----:B------:R-:W-:Y:S02]  /*c2d0*/  VIADD R15, R17, UR4 ;  /* 0x00000004110f7c36 */ /* 0x000fe40008000000 */
[----:B------:R-:W-:Y:S01]  /*c2e0*/  VIADD R0, R151, 0x11 ;  /* 0x0000001197007836 */ /* 0x000fe20000000000 */
[----:B------:R3:W-:Y:S01]  /*c2f0*/  @P3 STG.E.U16 desc[UR22][R10.64], R16 ;  /* 0x000000100a003986 */ /* 0x0007e2000c101516 */
[----:B------:R-:W-:Y:S01]  /*c300*/  ISETP.LT.AND P3, PT, R147, UR14, !P2 ;  /* 0x0000000e93007c0c */ /* 0x000fe2000d761270 */
[C---:B0-----:R-:W-:Y:S01]  /*c310*/  IMAD.WIDE R12, R15.reuse, 0x2, R2 ;  /* 0x000000020f0c7825 */ /* 0x041fe200078e0202 */
[----:B------:R-:W-:Y:S02]  /*c320*/  PRMT R14, R52, 0x7632, R14 ;  /* 0x00007632340e7816 */ /* 0x000fe4000000000e */
[----:B------:R-:W-:Y:S01]  /*c330*/  ISETP.GE.AND P0, PT, R0, UR15, PT ;  /* 0x0000000f00007c0c */ /* 0x000fe2000bf06270 */
[----:B-1----:R-:W-:Y:S01]  /*c340*/  IMAD.WIDE R6, R15, 0x2, R132 ;  /* 0x000000020f067825 */ /* 0x002fe200078e0284 */
[----:B------:R0:W-:Y:S01]  /*c350*/  @P6 STG.E.U16 desc[UR22][R12.64], R20 ;  /* 0x000000140c006986 */ /* 0x0001e2000c101516 */
[----:B------:R-:W-:-:S02]  /*c360*/  PRMT R18, R53, 0x7632, R18 ;  /* 0x0000763235127816 */ /* 0x000fc40000000012 */
[----:B------:R-:W-:Y:S01]  /*c370*/  ISETP.LT.AND P6, PT, R150, UR14, !P0 ;  /* 0x0000000e96007c0c */ /* 0x000fe2000c7c1270 */
[----:B--2---:R-:W-:Y:S01]  /*c380*/  IMAD.WIDE R8, R15, 0x2, R36 ;  /* 0x000000020f087825 */ /* 0x004fe200078e0224 */
[----:B------:R1:W-:Y:S01]  /*c390*/  @P4 STG.E.U16 desc[UR22][R6.64], R52 ;  /* 0x0000003406004986 */ /* 0x0003e2000c101516 */
[----:B------:R-:W-:Y:S02]  /*c3a0*/  ISETP.LT.AND P4, PT, R149, UR14, !P0 ;  /* 0x0000000e95007c0c */ /* 0x000fe4000c781270 */
[C---:B---3--:R-:W-:Y:S01]  /*c3b0*/  IMAD.WIDE R10, R15.reuse, 0x2, R4 ;  /* 0x000000020f0a7825 */ /* 0x048fe200078e0204 */
[----:B------:R2:W-:Y:S01]  /*c3c0*/  @P5 STG.E.U16 desc[UR22][R8.64], R14 ;  /* 0x0000000e08005986 */ /* 0x0005e2000c101516 */
[----:B------:R-:W-:Y:S02]  /*c3d0*/  ISETP.LT.AND P5, PT, R148, UR14, !P0 ;  /* 0x0000000e94007c0c */ /* 0x000fe4000c7a1270 */
[----:B------:R-:W-:Y:S01]  /*c3e0*/  VIADD R17, R15, UR4 ;  /* 0x000000040f117c36 */ /* 0x000fe20008000000 */
[----:B------:R3:W-:Y:S01]  /*c3f0*/  @P3 STG.E.U16 desc[UR22][R10.64], R53 ;  /* 0x000000350a003986 */ /* 0x0007e2000c101516 */
[----:B------:R-:W-:Y:S01]  /*c400*/  VIADD R0, R151, 0x12 ;  /* 0x0000001297007836 */ /* 0x000fe20000000000 */
[----:B------:R-:W-:Y:S01]  /*c410*/  ISETP.LT.AND P3, PT, R147, UR14, !P0 ;  /* 0x0000000e93007c0c */ /* 0x000fe2000c761270 */
[----:B0-----:R-:W-:Y:S01]  /*c420*/  IMAD.WIDE R12, R17, 0x2, R2 ;  /* 0x00000002110c7825 */ /* 0x001fe200078e0202 */
[----:B------:R-:W-:-:S02]  /*c430*/  PRMT R16, R20, 0x7632, R16 ;  /* 0x0000763214107816 */ /* 0x000fc40000000010 */
[----:B------:R-:W-:Y:S01]  /*c440*/  ISETP.GE.AND P1, PT, R0, UR15, PT ;  /* 0x0000000f00007c0c */ /* 0x000fe2000bf26270 */
[----:B-1----:R-:W-:Y:S01]  /*c450*/  IMAD.WIDE R6, R17, 0x2, R132 ;  /* 0x0000000211067825 */ /* 0x002fe200078e0284 */
[----:B--2---:R-:W-:Y:S01]  /*c460*/  PRMT R14, R85, 0x7632, R14 ;  /* 0x00007632550e7816 */ /* 0x004fe2000000000e */
[----:B------:R0:W-:Y:S01]  /*c470*/  @P6 STG.E.U16 desc[UR22][R12.64], R16 ;  /* 0x000000100c006986 */ /* 0x0001e2000c101516 */
[----:B------:R-:W-:Y:S01]  /*c480*/  ISETP.LT.AND P6, PT, R150, UR14, !P1 ;  /* 0x0000000e96007c0c */ /* 0x000fe2000cfc1270 */
[----:B------:R-:W-:Y:S02]  /*c490*/  IMAD.WIDE R8, R17, 0x2, R36 ;  /* 0x0000000211087825 */ /* 0x000fe400078e0224 */
[----:B------:R1:W-:Y:S01]  /*c4a0*/  @P4 STG.E.U16 desc[UR22][R6.64], R18 ;  /* 0x0000001206004986 */ /* 0x0003e2000c101516 */
[----:B------:R-:W-:Y:S01]  /*c4b0*/  ISETP.LT.AND P4, PT, R149, UR14, !P1 ;  /* 0x0000000e95007c0c */ /* 0x000fe2000cf81270 */
[C---:B---3--:R-:W-:Y:S02]  /*c4c0*/  IMAD.WIDE R10, R17.reuse, 0x2, R4 ;  /* 0x00000002110a7825 */ /* 0x048fe400078e0204 */
[----:B------:R2:W-:Y:S01]  /*c4d0*/  @P5 STG.E.U16 desc[UR22][R8.64], R85 ;  /* 0x0000005508005986 */ /* 0x0005e2000c101516 */
[----:B------:R-:W-:Y:S01]  /*c4e0*/  ISETP.LT.AND P5, PT, R148, UR14, !P1 ;  /* 0x0000000e94007c0c */ /* 0x000fe2000cfa1270 */
[----:B------:R-:W-:-:S02]  /*c4f0*/  VIADD R15, R17, UR4 ;  /* 0x00000004110f7c36 */ /* 0x000fc40008000000 */
[----:B------:R-:W-:Y:S01]  /*c500*/  VIADD R0, R151, 0x13 ;  /* 0x0000001397007836 */ /* 0x000fe20000000000 */
[----:B------:R3:W-:Y:S01]  /*c510*/  @P3 STG.E.U16 desc[UR22][R10.64], R14 ;  /* 0x0000000e0a003986 */ /* 0x0007e2000c101516 */
[----:B------:R-:W-:Y:S01]  /*c520*/  ISETP.LT.AND P3, PT, R147, UR14, !P1 ;  /* 0x0000000e93007c0c */ /* 0x000fe2000cf61270 */
[C---:B0-----:R-:W-:Y:S01]  /*c530*/  IMAD.WIDE R12, R15.reuse, 0x2, R2 ;  /* 0x000000020f0c7825 */ /* 0x041fe200078e0202 */
[----:B------:R-:W-:Y:S02]  /*c540*/  PRMT R16, R22, 0x7632, R16 ;  /* 0x0000763216107816 */ /* 0x000fe40000000010 */
[----:B------:R-:W-:Y:S01]  /*c550*/  ISETP.GE.AND P2, PT, R0, UR15, PT ;  /* 0x0000000f00007c0c */ /* 0x000fe2000bf46270 */
[C---:B-1----:R-:W-:Y:S01]  /*c560*/  IMAD.WIDE R6, R15.reuse, 0x2, R132 ;  /* 0x000000020f067825 */ /* 0x042fe200078e0284 */
[----:B------:R0:W-:Y:S01]  /*c570*/  @P6 STG.E.U16 desc[UR22][R12.64], R22 ;  /* 0x000000160c006986 */ /* 0x0001e2000c101516 */
[----:B------:R-:W-:Y:S02]  /*c580*/  PRMT R18, R96, 0x7632, R18 ;  /* 0x0000763260127816 */ /* 0x000fe40000000012 */
[----:B------:R-:W-:Y:S01]  /*c590*/  ISETP.LT.AND P6, PT, R150, UR14, !P2 ;  /* 0x0000000e96007c0c */ /* 0x000fe2000d7c1270 */
[----:B--2---:R-:W-:Y:S01]  /*c5a0*/  IMAD.WIDE R8, R15, 0x2, R36 ;  /* 0x000000020f087825 */ /* 0x004fe200078e0224 */
[----:B---3--:R-:W-:Y:S01]  /*c5b0*/  PRMT R14, R86, 0x7632, R14 ;  /* 0x00007632560e7816 */ /* 0x008fe2000000000e */
[----:B------:R1:W-:Y:S01]  /*c5c0*/  @P4 STG.E.U16 desc[UR22][R6.64], R16 ;  /* 0x0000001006004986 */ /* 0x0003e2000c101516 */
[----:B------:R-:W-:Y:S01]  /*c5d0*/  ISETP.LT.AND P4, PT, R149, UR14, !P2 ;  /* 0x0000000e95007c0c */ /* 0x000fe2000d781270 */
[----:B------:R-:W-:-:S02]  /*c5e0*/  IMAD.WIDE R10, R15, 0x2, R4 ;  /* 0x000000020f0a7825 */ /* 0x000fc400078e0204 */
[----:B------:R2:W-:Y:S01]  /*c5f0*/  @P5 STG.E.U16 desc[UR22][R8.64], R86 ;  /* 0x0000005608005986 */ /* 0x0005e2000c101516 */
[----:B------:R-:W-:Y:S01]  /*c600*/  ISETP.LT.AND P5, PT, R148, UR14, !P2 ;  /* 0x0000000e94007c0c */ /* 0x000fe2000d7a1270 */
[----:B------:R-:W-:Y:S02]  /*c610*/  VIADD R17, R15, UR4 ;  /* 0x000000040f117c36 */ /* 0x000fe40008000000 */
[----:B------:R-:W-:Y:S01]  /*c620*/  VIADD R0, R151, 0x14 ;  /* 0x0000001497007836 */ /* 0x000fe20000000000 */
[----:B------:R3:W-:Y:S01]  /*c630*/  @P3 STG.E.U16 desc[UR22][R10.64], R14 ;  /* 0x0000000e0a003986 */ /* 0x0007e2000c101516 */
[----:B------:R-:W-:Y:S01]  /*c640*/  ISETP.LT.AND P3, PT, R147, UR14, !P2 ;  /* 0x0000000e93007c0c */ /* 0x000fe2000d761270 */
[----:B0-----:R-:W-:Y:S01]  /*c650*/  IMAD.WIDE R12, R17, 0x2, R2 ;  /* 0x00000002110c7825 */ /* 0x001fe200078e0202 */
[----:B-1----:R-:W-:Y:S02]  /*c660*/  PRMT R16, R23, 0x7632, R16 ;  /* 0x0000763217107816 */ /* 0x002fe40000000010 */
[----:B------:R-:W-:Y:S01]  /*c670*/  ISETP.GE.AND P0, PT, R0, UR15, PT ;  /* 0x0000000f00007c0c */ /* 0x000fe2000bf06270 */
[C---:B------:R-:W-:Y:S01]  /*c680*/  IMAD.WIDE R6, R17.reuse, 0x2, R132 ;  /* 0x0000000211067825 */ /* 0x040fe200078e0284 */
[----:B------:R0:W-:Y:S02]  /*c690*/  @P6 STG.E.U16 desc[UR22][R12.64], R23 ;  /* 0x000000170c006986 */ /* 0x0001e4000c101516 */
[----:B------:R-:W-:Y:S01]  /*c6a0*/  ISETP.LT.AND P6, PT, R150, UR14, !P0 ;  /* 0x0000000e96007c0c */ /* 0x000fe2000c7c1270 */
[----:B--2---:R-:W-:Y:S01]  /*c6b0*/  IMAD.WIDE R8, R17, 0x2, R36 ;  /* 0x0000000211087825 */ /* 0x004fe200078e0224 */
[----:B------:R1:W-:Y:S01]  /*c6c0*/  @P4 STG.E.U16 desc[UR22][R6.64], R16 ;  /* 0x0000001006004986 */ /* 0x0003e2000c101516 */
[----:B---3--:R-:W-:-:S02]  /*c6d0*/  PRMT R14, R87, 0x7632, R14 ;  /* 0x00007632570e7816 */ /* 0x008fc4000000000e */
[----:B------:R-:W-:Y:S01]  /*c6e0*/  IMAD.WIDE R10, R17, 0x2, R4 ;  /* 0x00000002110a7825 */ /* 0x000fe200078e0204 */
[----:B------:R2:W-:Y:S01]  /*c6f0*/  @P5 STG.E.U16 desc[UR22][R8.64], R87 ;  /* 0x0000005708005986 */ /* 0x0005e2000c101516 */
[----:B------:R-:W-:Y:S02]  /*c700*/  ISETP.LT.AND P4, PT, R149, UR14, !P0 ;  /* 0x0000000e95007c0c */ /* 0x000fe4000c781270 */
[----:B------:R-:W-:Y:S01]  /*c710*/  VIADD R15, R17, UR4 ;  /* 0x00000004110f7c36 */ /* 0x000fe20008000000 */
[----:B------:R3:W-:Y:S01]  /*c720*/  @P3 STG.E.U16 desc[UR22][R10.64], R14 ;  /* 0x0000000e0a003986 */ /* 0x0007e2000c101516 */
[----:B------:R-:W-:Y:S01]  /*c730*/  VIADD R0, R151, 0x15 ;  /* 0x0000001597007836 */ /* 0x000fe20000000000 */
[----:B------:R-:W-:Y:S01]  /*c740*/  ISETP.LT.AND P5, PT, R148, UR14, !P0 ;  /* 0x0000000e94007c0c */ /* 0x000fe2000c7a1270 */
[----:B0-----:R-:W-:Y:S01]  /*c750*/  IMAD.WIDE R12, R15, 0x2, R2 ;  /* 0x000000020f0c7825 */ /* 0x001fe200078e0202 */
[----:B------:R-:W-:Y:S02]  /*c760*/  ISETP.LT.AND P3, PT, R147, UR14, !P0 ;  /* 0x0000000e93007c0c */ /* 0x000fe4000c761270 */
[----:B------:R-:W-:Y:S01]  /*c770*/  ISETP.GE.AND P1, PT, R0, UR15, PT ;  /* 0x0000000f00007c0c */ /* 0x000fe2000bf26270 */
[----:B-1----:R-:W-:Y:S01]  /*c780*/  IMAD.WIDE R6, R15, 0x2, R132 ;  /* 0x000000020f067825 */ /* 0x002fe200078e0284 */
[----:B------:R0:W-:Y:S01]  /*c790*/  @P6 STG.E.U16 desc[UR22][R12.64], R24 ;  /* 0x000000180c006986 */ /* 0x0001e2000c101516 */
[----:B------:R-:W-:-:S02]  /*c7a0*/  PRMT R16, R24, 0x7632, R16 ;  /* 0x0000763218107816 */ /* 0x000fc40000000010 */
[----:B------:R-:W-:Y:S01]  /*c7b0*/  ISETP.LT.AND P6, PT, R150, UR14, !P1 ;  /* 0x0000000e96007c0c */ /* 0x000fe2000cfc1270 */
[----:B--2---:R-:W-:Y:S01]  /*c7c0*/  IMAD.WIDE R8, R15, 0x2, R36 ;  /* 0x000000020f087825 */ /* 0x004fe200078e0224 */
[----:B---3--:R-:W-:Y:S01]  /*c7d0*/  PRMT R14, R88, 0x7632, R14 ;  /* 0x00007632580e7816 */ /* 0x008fe2000000000e */
[----:B------:R1:W-:Y:S01]  /*c7e0*/  @P4 STG.E.U16 desc[UR22][R6.64], R16 ;  /* 0x0000001006004986 */ /* 0x0003e2000c101516 */
[----:B------:R-:W-:Y:S01]  /*c7f0*/  ISETP.LT.AND P4, PT, R149, UR14, !P1 ;  /* 0x0000000e95007c0c */ /* 0x000fe2000cf81270 */
[C---:B------:R-:W-:Y:S02]  /*c800*/  IMAD.WIDE R10, R15.reuse, 0x2, R4 ;  /* 0x000000020f0a7825 */ /* 0x040fe400078e0204 */
[----:B------:R2:W-:Y:S01]  /*c810*/  @P5 STG.E.U16 desc[UR22][R8.64], R88 ;  /* 0x0000005808005986 */ /* 0x0005e2000c101516 */
[----:B------:R-:W-:Y:S01]  /*c820*/  ISETP.LT.AND P5, PT, R148, UR14, !P1 ;  /* 0x0000000e94007c0c */ /* 0x000fe2000cfa1270 */
[----:B------:R-:W-:Y:S02]  /*c830*/  VIADD R17, R15, UR4 ;  /* 0x000000040f117c36 */ /* 0x000fe40008000000 */
[----:B------:R-:W-:Y:S01]  /*c840*/  VIADD R0, R151, 0x16 ;  /* 0x0000001697007836 */ /* 0x000fe20000000000 */
[----:B------:R3:W-:Y:S01]  /*c850*/  @P3 STG.E.U16 desc[UR22][R10.64], R14 ;  /* 0x0000000e0a003986 */ /* 0x0007e2000c101516 */
[----:B------:R-:W-:Y:S01]  /*c860*/  ISETP.LT.AND P3, PT, R147, UR14, !P1 ;  /* 0x0000000e93007c0c */ /* 0x000fe2000cf61270 */
[----:B0-----:R-:W-:Y:S01]  /*c870*/  IMAD.WIDE R12, R17, 0x2, R2 ;  /* 0x00000002110c7825 */ /* 0x001fe200078e0202 */
[----:B-1----:R-:W-:-:S02]  /*c880*/  PRMT R16, R25, 0x7632, R16 ;  /* 0x0000763219107816 */ /* 0x002fc40000000010 */
[----:B------:R-:W-:Y:S01]  /*c890*/  ISETP.GE.AND P2, PT, R0, UR15, PT ;  /* 0x0000000f00007c0c */ /* 0x000fe2000bf46270 */
[C---:B------:R-:W-:Y:S01]  /*c8a0*/  IMAD.WIDE R6, R17.reuse, 0x2, R132 ;  /* 0x0000000211067825 */ /* 0x040fe200078e0284 */
[----:B------:R0:W-:Y:S02]  /*c8b0*/  @P6 STG.E.U16 desc[UR22][R12.64], R25 ;  /* 0x000000190c006986 */ /* 0x0001e4000c101516 */
[----:B------:R-:W-:Y:S01]  /*c8c0*/  ISETP.LT.AND P6, PT, R150, UR14, !P2 ;  /* 0x0000000e96007c0c */ /* 0x000fe2000d7c1270 */
[----:B--2---:R-:W-:Y:S01]  /*c8d0*/  IMAD.WIDE R8, R17, 0x2, R36 ;  /* 0x0000000211087825 */ /* 0x004fe200078e0224 */
[----:B------:R1:W-:Y:S01]  /*c8e0*/  @P4 STG.E.U16 desc[UR22][R6.64], R16 ;  /* 0x0000001006004986 */ /* 0x0003e2000c101516 */
[----:B---3--:R-:W-:Y:S02]  /*c8f0*/  PRMT R14, R89, 0x7632, R14 ;  /* 0x00007632590e7816 */ /* 0x008fe4000000000e */
[----:B------:R-:W-:Y:S01]  /*c900*/  IMAD.WIDE R10, R17, 0x2, R4 ;  /* 0x00000002110a7825 */ /* 0x000fe200078e0204 */
[----:B------:R2:W-:Y:S01]  /*c910*/  @P5 STG.E.U16 desc[UR22][R8.64], R89 ;  /* 0x0000005908005986 */ /* 0x0005e2000c101516 */
[----:B------:R-:W-:-:S02]  /*c920*/  ISETP.LT.AND P4, PT, R149, UR14, !P2 ;  /* 0x0000000e95007c0c */ /* 0x000fc4000d781270 */
        /* <DEDUP_REMOVED lines=45> */
[C---:B--2---:R-:W-:Y:S01]  /*cc00*/  IMAD.WIDE R8, R15.reuse, 0x2, R36 ;  /* 0x000000020f087825 */ /* 0x044fe200078e0224 */
[----:B---3--:R-:W-:Y:S02]  /*cc10*/  PRMT R14, R92, 0x7632, R14 ;  /* 0x000076325c0e7816 */ /* 0x008fe4000000000e */
[----:B------:R1:W-:Y:S01]  /*cc20*/  @P3 STG.E.U16 desc[UR22][R6.64], R16 ;  /* 0x0000001006003986 */ /* 0x0003e2000c101516 */
[----:B------:R-:W-:-:S03]  /*cc30*/  IMAD.WIDE R10, R15, 0x2, R4 ;  /* 0x000000020f0a7825 */ /* 0x000fc600078e0204 */
[----:B------:R2:W-:Y:S01]  /*cc40*/  @P5 STG.E.U16 desc[UR22][R8.64], R92 ;  /* 0x0000005c08005986 */ /* 0x0005e2000c101516 */
[----:B------:R-:W-:Y:S01]  /*cc50*/  VIADD R17, R15, UR4 ;  /* 0x000000040f117c36 */ /* 0x000fe20008000000 */
[----:B------:R-:W-:Y:S01]  /*cc60*/  ISETP.LT.AND P5, PT, R148, UR14, !P2 ;  /* 0x0000000e94007c0c */ /* 0x000fe2000d7a1270 */
[----:B------:R-:W-:Y:S01]  /*cc70*/  VIADD R0, R151, 0x1a ;  /* 0x0000001a97007836 */ /* 0x000fe20000000000 */
[----:B------:R3:W-:Y:S01]  /*cc80*/  @P1 STG.E.U16 desc[UR22][R10.64], R14 ;  /* 0x0000000e0a001986 */ /* 0x0007e2000c101516 */
[----:B0-----:R-:W-:Y:S01]  /*cc90*/  IMAD.WIDE R12, R17, 0x2, R2 ;  /* 0x00000002110c7825 */ /* 0x001fe200078e0202 */
[----:B------:R-:W-:Y:S02]  /*cca0*/  ISETP.LT.AND P1, PT, R149, UR14, !P2 ;  /* 0x0000000e95007c0c */ /* 0x000fe4000d721270 */
[----:B------:R-:W-:Y:S01]  /*ccb0*/  ISETP.GE.AND P0, PT, R0, UR15, PT ;  /* 0x0000000f00007c0c */ /* 0x000fe2000bf06270 */
[----:B-1----:R-:W-:Y:S01]  /*ccc0*/  IMAD.WIDE R6, R17, 0x2, R132 ;  /* 0x0000000211067825 */ /* 0x002fe200078e0284 */
[----:B------:R-:W-:Y:S01]  /*ccd0*/  ISETP.LT.AND P2, PT, R147, UR14, !P2 ;  /* 0x0000000e93007c0c */ /* 0x000fe2000d741270 */
[----:B------:R0:W-:Y:S01]  /*cce0*/  @P6 STG.E.U16 desc[UR22][R12.64], R29 ;  /* 0x0000001d0c006986 */ /* 0x0001e2000c101516 */
[----:B------:R-:W-:Y:S01]  /*ccf0*/  ISETP.LT.AND P6, PT, R150, UR14, !P0 ;  /* 0x0000000e96007c0c */ /* 0x000fe2000c7c1270 */
[----:B------:R-:W-:Y:S01]  /*cd00*/  VIADD R15, R17, UR4 ;  /* 0x00000004110f7c36 */ /* 0x000fe20008000000 */
[----:B------:R-:W-:Y:S01]  /*cd10*/  PRMT R16, R29, 0x7632, R16 ;  /* 0x000076321d107816 */ /* 0x000fe20000000010 */
[----:B--2---:R-:W-:Y:S01]  /*cd20*/  IMAD.WIDE R8, R17, 0x2, R36 ;  /* 0x0000000211087825 */ /* 0x004fe200078e0224 */
[----:B---3--:R-:W-:-:S03]  /*cd30*/  PRMT R14, R93, 0x7632, R14 ;  /* 0x000076325d0e7816 */ /* 0x008fc6000000000e */
[----:B------:R-:W-:Y:S01]  /*cd40*/  VIADD R0, R151, 0x1b ;  /* 0x0000001b97007836 */ /* 0x000fe20000000000 */
[----:B------:R1:W-:Y:S01]  /*cd50*/  @P1 STG.E.U16 desc[UR22][R6.64], R16 ;  /* 0x0000001006001986 */ /* 0x0003e2000c101516 */
[----:B------:R-:W-:-:S03]  /*cd60*/  IMAD.WIDE R10, R17, 0x2, R4 ;  /* 0x00000002110a7825 */ /* 0x000fc600078e0204 */
[----:B------:R2:W-:Y:S01]  /*cd70*/  @P5 STG.E.U16 desc[UR22][R8.64], R93 ;  /* 0x0000005d08005986 */ /* 0x0005e2000c101516 */
[----:B0-----:R-:W-:Y:S01]  /*cd80*/  IMAD.WIDE R12, R15, 0x2, R2 ;  /* 0x000000020f0c7825 */ /* 0x001fe200078e0202 */
[----:B------:R-:W-:Y:S02]  /*cd90*/  ISETP.GE.AND P4, PT, R0, UR15, PT ;  /* 0x0000000f00007c0c */ /* 0x000fe4000bf86270 */
[----:B------:R0:W-:Y:S01]  /*cda0*/  @P2 STG.E.U16 desc[UR22][R10.64], R14 ;  /* 0x0000000e0a002986 */ /* 0x0001e2000c101516 */
[----:B------:R-:W-:Y:S01]  /*cdb0*/  ISETP.LT.AND P2, PT, R149, UR14, !P0 ;  /* 0x0000000e95007c0c */ /* 0x000fe2000c741270 */
[----:B------:R-:W-:Y:S01]  /*cdc0*/  VIADD R17, R15, UR4 ;  /* 0x000000040f117c36 */ /* 0x000fe20008000000 */
[----:B------:R-:W-:Y:S01]  /*cdd0*/  ISETP.LT.AND P5, PT, R148, UR14, !P0 ;  /* 0x0000000e94007c0c */ /* 0x000fe2000c7a1270 */
[----:B------:R3:W-:Y:S01]  /*cde0*/  @P6 STG.E.U16 desc[UR22][R12.64], R30 ;  /* 0x0000001e0c006986 */ /* 0x0007e2000c101516 */
[----:B------:R-:W-:Y:S01]  /*cdf0*/  ISETP.LT.AND P0, PT, R147, UR14, !P0 ;  /* 0x0000000e93007c0c */ /* 0x000fe2000c701270 */
[----:B------:R-:W-:Y:S01]  /*ce00*/  VIADD R0, R151, 0x1c ;  /* 0x0000001c97007836 */ /* 0x000fe20000000000 */
[----:B------:R-:W-:Y:S01]  /*ce10*/  ISETP.LT.AND P6, PT, R150, UR14, !P4 ;  /* 0x0000000e96007c0c */ /* 0x000fe2000e7c1270 */
[----:B-1----:R-:W-:Y:S01]  /*ce20*/  IMAD.WIDE R6, R15, 0x2, R132 ;  /* 0x000000020f067825 */ /* 0x002fe200078e0284 */
[----:B------:R-:W-:-:S02]  /*ce30*/  PRMT R16, R30, 0x7632, R16 ;  /* 0x000076321e107816 */ /* 0x000fc40000000010 */
[----:B------:R-:W-:Y:S01]  /*ce40*/  ISETP.GE.AND P3, PT, R0, UR15, PT ;  /* 0x0000000f00007c0c */ /* 0x000fe2000bf66270 */
[----:B--2---:R-:W-:Y:S01]  /*ce50*/  IMAD.WIDE R8, R15, 0x2, R36 ;  /* 0x000000020f087825 */ /* 0x004fe200078e0224 */
[----:B0-----:R-:W-:Y:S01]  /*ce60*/  PRMT R14, R94, 0x7632, R14 ;  /* 0x000076325e0e7816 */ /* 0x001fe2000000000e */
[----:B------:R0:W-:Y:S01]  /*ce70*/  @P2 STG.E.U16 desc[UR22][R6.64], R16 ;  /* 0x0000001006002986 */ /* 0x0001e2000c101516 */
[----:B------:R-:W-:Y:S01]  /*ce80*/  ISETP.LT.AND P2, PT, R149, UR14, !P4 ;  /* 0x0000000e95007c0c */ /* 0x000fe2000e741270 */
[----:B------:R-:W-:Y:S02]  /*ce90*/  IMAD.WIDE R10, R15, 0x2, R4 ;  /* 0x000000020f0a7825 */ /* 0x000fe400078e0204 */
[----:B------:R1:W-:Y:S01]  /*cea0*/  @P5 STG.E.U16 desc[UR22][R8.64], R94 ;  /* 0x0000005e08005986 */ /* 0x0003e2000c101516 */
[----:B------:R-:W-:Y:S01]  /*ceb0*/  ISETP.LT.AND P5, PT, R148, UR14, !P4 ;  /* 0x0000000e94007c0c */ /* 0x000fe2000e7a1270 */
[----:B---3--:R-:W-:Y:S01]  /*cec0*/  IMAD.WIDE R12, R17, 0x2, R2 ;  /* 0x00000002110c7825 */ /* 0x008fe200078e0202 */
[----:B------:R-:W-:Y:S01]  /*ced0*/  ISETP.LT.AND P4, PT, R147, UR14, !P4 ;  /* 0x0000000e93007c0c */ /* 0x000fe2000e781270 */
[----:B------:R2:W-:Y:S02]  /*cee0*/  @P0 STG.E.U16 desc[UR22][R10.64], R14 ;  /* 0x0000000e0a000986 */ /* 0x0005e4000c101516 */
[----:B------:R-:W-:-:S02]  /*cef0*/  VIADD R15, R17, UR4 ;  /* 0x00000004110f7c36 */ /* 0x000fc40008000000 */
[----:B------:R3:W-:Y:S01]  /*cf00*/  @P6 STG.E.U16 desc[UR22][R12.64], R31 ;  /* 0x0000001f0c006986 */ /* 0x0007e2000c101516 */
[----:B------:R-:W-:Y:S01]  /*cf10*/  ISETP.LT.AND P6, PT, R150, UR14, !P3 ;  /* 0x0000000e96007c0c */ /* 0x000fe2000dfc1270 */
[----:B------:R-:W-:Y:S01]  /*cf20*/  VIADD R0, R151, 0x1d ;  /* 0x0000001d97007836 */ /* 0x000fe20000000000 */
[----:B0-----:R-:W-:Y:S01]  /*cf30*/  PRMT R16, R31, 0x7632, R16 ;  /* 0x000076321f107816 */ /* 0x001fe20000000010 */
[----:B------:R-:W-:-:S03]  /*cf40*/  IMAD.WIDE R6, R17, 0x2, R132 ;  /* 0x0000000211067825 */ /* 0x000fc600078e0284 */
        /* <DEDUP_REMOVED lines=8> */
[----:B---3--:R-:W-:Y:S01]  /*cfd0*/  IMAD.WIDE R12, R15, 0x2, R2 ;  /* 0x000000020f0c7825 */ /* 0x008fe200078e0202 */
[----:B------:R-:W-:Y:S01]  /*cfe0*/  ISETP.LT.AND P3, PT, R147, UR14, !P3 ;  /* 0x0000000e93007c0c */ /* 0x000fe2000df61270 */
[----:B------:R2:W-:Y:S01]  /*cff0*/  @P4 STG.E.U16 desc[UR22][R10.64], R14 ;  /* 0x0000000e0a004986 */ /* 0x0005e2000c101516 */
[----:B------:R-:W-:Y:S01]  /*d000*/  ISETP.LT.AND P4, PT, R149, UR14, !P1 ;  /* 0x0000000e95007c0c */ /* 0x000fe2000cf81270 */
[----:B------:R-:W-:-:S02]  /*d010*/  VIADD R17, R15, UR4 ;  /* 0x000000040f117c36 */ /* 0x000fc40008000000 */
[----:B------:R3:W-:Y:S01]  /*d020*/  @P6 STG.E.U16 desc[UR22][R12.64], R32 ;  /* 0x000000200c006986 */ /* 0x0007e2000c101516 */
[----:B------:R-:W-:Y:S01]  /*d030*/  ISETP.LT.AND P6, PT, R150, UR14, !P1 ;  /* 0x0000000e96007c0c */ /* 0x000fe2000cfc1270 */
[----:B0-----:R-:W-:Y:S01]  /*d040*/  IMAD.WIDE R6, R15, 0x2, R132 ;  /* 0x000000020f067825 */ /* 0x001fe200078e0284 */
[----:B------:R-:W-:-:S03]  /*d050*/  PRMT R16, R32, 0x7632, R16 ;  /* 0x0000763220107816 */ /* 0x000fc60000000010 */
[----:B-1----:R-:W-:Y:S02]  /*d060*/  IMAD.WIDE R8, R15, 0x2, R36 ;  /* 0x000000020f087825 */ /* 0x002fe400078e0224 */
[----:B------:R0:W-:Y:S02]  /*d070*/  @P2 STG.E.U16 desc[UR22][R6.64], R16 ;  /* 0x0000001006002986 */ /* 0x0001e4000c101516 */
[----:B------:R-:W-:Y:S02]  /*d080*/  VIADD R0, R151, 0x1e ;  /* 0x0000001e97007836 */ /* 0x000fe40000000000 */
[----:B--2---:R-:W-:Y:S01]  /*d090*/  IMAD.WIDE R10, R15, 0x2, R4 ;  /* 0x000000020f0a7825 */ /* 0x004fe200078e0204 */
[----:B------:R1:W-:Y:S02]  /*d0a0*/  @P5 STG.E.U16 desc[UR22][R8.64], R96 ;  /* 0x0000006008005986 */ /* 0x0003e4000c101516 */
[----:B------:R-:W-:Y:S01]  /*d0b0*/  ISETP.GE.AND P0, PT, R0, UR15, PT ;  /* 0x0000000f00007c0c */ /* 0x000fe2000bf06270 */
[C---:B---3--:R-:W-:Y:S01]  /*d0c0*/  IMAD.WIDE R12, R17.reuse, 0x2, R2 ;  /* 0x00000002110c7825 */ /* 0x048fe200078e0202 */
[----:B------:R-:W-:Y:S02]  /*d0d0*/  @P3 STG.E.U16 desc[UR22][R10.64], R18 ;  /* 0x000000120a003986 */ /* 0x000fe4000c101516 */
[----:B------:R-:W-:Y:S01]  /*d0e0*/  ISETP.LT.AND P3, PT, R150, UR14, !P0 ;  /* 0x0000000e96007c0c */ /* 0x000fe2000c761270 */
[----:B------:R-:W-:Y:S01]  /*d0f0*/  IMAD.WIDE R14, R17, 0x2, R132 ;  /* 0x00000002110e7825 */ /* 0x000fe200078e0284 */
[----:B------:R2:W-:Y:S01]  /*d100*/  @P6 STG.E.U16 desc[UR22][R12.64], R33 ;  /* 0x000000210c006986 */ /* 0x0005e2000c101516 */
[----:B------:R-:W-:-:S02]  /*d110*/  ISETP.LT.AND P6, PT, R148, UR14, !P1 ;  /* 0x0000000e94007c0c */ /* 0x000fc4000cfc1270 */
[----:B------:R-:W-:Y:S01]  /*d120*/  ISETP.LT.AND P1, PT, R147, UR14, !P1 ;  /* 0x0000000e93007c0c */ /* 0x000fe2000cf21270 */
[----:B------:R-:W-:Y:S01]  /*d130*/  VIADD R0, R151, 0x1f ;  /* 0x0000001f97007836 */ /* 0x000fe20000000000 */
[----:B0-----:R-:W-:Y:S01]  /*d140*/  PRMT R7, R33, 0x7632, R7 ;  /* 0x0000763221077816 */ /* 0x001fe20000000007 */
[----:B-1----:R-:W-:-:S03]  /*d150*/  IMAD.WIDE R8, R17, 0x2, R4 ;  /* 0x0000000211087825 */ /* 0x002fc600078e0204 */
[----:B------:R-:W-:Y:S01]  /*d160*/  ISETP.GE.AND P2, PT, R0, UR15, PT ;  /* 0x0000000f00007c0c */ /* 0x000fe2000bf46270 */
[----:B------:R0:W-:Y:S01]  /*d170*/  @P4 STG.E.U16 desc[UR22][R14.64], R7 ;  /* 0x000000070e004986 */ /* 0x0001e2000c101516 */
[----:B------:R-:W-:Y:S01]  /*d180*/  PRMT R0, R97, 0x7632, R0 ;  /* 0x0000763261007816 */ /* 0x000fe20000000000 */
[----:B--2---:R-:W-:Y:S01]  /*d190*/  VIADD R13, R17, UR4 ;  /* 0x00000004110d7c36 */ /* 0x004fe20008000000 */
[----:B------:R-:W-:Y:S02]  /*d1a0*/  ISETP.LT.AND P4, PT, R149, UR14, !P0 ;  /* 0x0000000e95007c0c */ /* 0x000fe4000c781270 */
[----:B------:R-:W-:Y:S01]  /*d1b0*/  ISETP.LT.AND P5, PT, R150, UR14, !P2 ;  /* 0x0000000e96007c0c */ /* 0x000fe2000d7a1270 */
[----:B------:R-:W-:Y:S01]  /*d1c0*/  IMAD.WIDE R10, R13, 0x2, R2 ;  /* 0x000000020d0a7825 */ /* 0x000fe200078e0202 */
[----:B------:R-:W-:-:S03]  /*d1d0*/  PRMT R12, R34, 0x7632, R12 ;  /* 0x00007632220c7816 */ /* 0x000fc6000000000c */
[----:B0-----:R-:W-:-:S04]  /*d1e0*/  IMAD.WIDE R6, R17, 0x2, R36 ;  /* 0x0000000211067825 */ /* 0x001fc800078e0224 */
[----:B------:R-:W-:Y:S01]  /*d1f0*/  VIADD R15, R13, UR4 ;  /* 0x000000040d0f7c36 */ /* 0x000fe20008000000 */
[----:B------:R0:W-:Y:S01]  /*d200*/  @P6 STG.E.U16 desc[UR22][R6.64], R97 ;  /* 0x0000006106006986 */ /* 0x0001e2000c101516 */
[----:B------:R-:W-:Y:S02]  /*d210*/  ISETP.LT.AND P6, PT, R149, UR14, !P2 ;  /* 0x0000000e95007c0c */ /* 0x000fe4000d7c1270 */
[----:B------:R-:W-:Y:S01]  /*d220*/  IMAD.WIDE R2, R15, 0x2, R2 ;  /* 0x000000020f027825 */ /* 0x000fe200078e0202 */
[----:B------:R1:W-:Y:S01]  /*d230*/  @P1 STG.E.U16 desc[UR22][R8.64], R0 ;  /* 0x0000000008001986 */ /* 0x0003e2000c101516 */
[C---:B------:R-:W-:Y:S02]  /*d240*/  ISETP.LT.AND P1, PT, R148.reuse, UR14, !P2 ;  /* 0x0000000e94007c0c */ /* 0x040fe4000d721270 */
[----:B------:R-:W-:Y:S01]  /*d250*/  ISETP.LT.AND P2, PT, R147, UR14, !P2 ;  /* 0x0000000e93007c0c */ /* 0x000fe2000d741270 */
[----:B------:R2:W-:Y:S01]  /*d260*/  @P3 STG.E.U16 desc[UR22][R10.64], R34 ;  /* 0x000000220a003986 */ /* 0x0005e2000c101516 */
[----:B------:R-:W-:-:S02]  /*d270*/  ISETP.LT.AND P3, PT, R148, UR14, !P0 ;  /* 0x0000000e94007c0c */ /* 0x000fc4000c761270 */
[----:B------:R-:W-:Y:S01]  /*d280*/  ISETP.LT.AND P0, PT, R147, UR14, !P0 ;  /* 0x0000000e93007c0c */ /* 0x000fe2000c701270 */
[----:B0-----:R-:W-:-:S04]  /*d290*/  IMAD.WIDE R6, R13, 0x2, R132 ;  /* 0x000000020d067825 */ /* 0x001fc800078e0284 */
[C---:B-1----:R-:W-:Y:S01]  /*d2a0*/  IMAD.WIDE R8, R13.reuse, 0x2, R36 ;  /* 0x000000020d087825 */ /* 0x042fe200078e0224 */
[----:B------:R-:W-:Y:S01]  /*d2b0*/  PRMT R0, R98, 0x7632, R0 ;  /* 0x0000763262007816 */ /* 0x000fe20000000000 */
[----:B------:R0:W-:Y:S02]  /*d2c0*/  @P4 STG.E.U16 desc[UR22][R6.64], R12 ;  /* 0x0000000c06004986 */ /* 0x0001e4000c101516 */
[----:B--2---:R-:W-:Y:S02]  /*d2d0*/  IMAD.WIDE R10, R13, 0x2, R4 ;  /* 0x000000020d0a7825 */ /* 0x004fe400078e0204 */
[----:B------:R1:W-:Y:S02]  /*d2e0*/  @P3 STG.E.U16 desc[UR22][R8.64], R98 ;  /* 0x0000006208003986 */ /* 0x0003e4000c101516 */
[C---:B------:R-:W-:Y:S02]  /*d2f0*/  IMAD.WIDE R132, R15.reuse, 0x2, R132 ;  /* 0x000000020f847825 */ /* 0x040fe400078e0284 */
[----:B------:R1:W-:Y:S02]  /*d300*/  @P0 STG.E.U16 desc[UR22][R10.64], R0 ;  /* 0x000000000a000986 */ /* 0x0003e4000c101516 */
[----:B------:R-:W-:Y:S01]  /*d310*/  IMAD.WIDE R36, R15, 0x2, R36 ;  /* 0x000000020f247825 */ /* 0x000fe200078e0224 */
[----:B0-----:R-:W-:Y:S01]  /*d320*/  PRMT R7, R99, 0x7632, R7 ;  /* 0x0000763263077816 */ /* 0x001fe20000000007 */
[----:B------:R1:W-:Y:S02]  /*d330*/  @P5 STG.E.U16 desc[UR22][R2.64], R35 ;  /* 0x0000002302005986 */ /* 0x0003e4000c101516 */
[----:B------:R-:W-:-:S02]  /*d340*/  IMAD.WIDE R4, R15, 0x2, R4 ;  /* 0x000000020f047825 */ /* 0x000fc400078e0204 */
[----:B------:R1:W-:Y:S04]  /*d350*/  @P6 STG.E.U16 desc[UR22][R132.64], R66 ;  /* 0x0000004284006986 */ /* 0x0003e8000c101516 */
[----:B------:R1:W-:Y:S04]  /*d360*/  @P1 STG.E.U16 desc[UR22][R36.64], R99 ;  /* 0x0000006324001986 */ /* 0x0003e8000c101516 */
[----:B------:R1:W-:Y:S01]  /*d370*/  @P2 STG.E.U16 desc[UR22][R4.64], R7 ;  /* 0x0000000704002986 */ /* 0x0003e2000c101516 */
[----:B------:R-:W-:Y:S06]  /*d380*/  BAR.SYNC.DEFER_BLOCKING 0x0 ;  /* 0x0000000000007b1d */ /* 0x000fec0000010000 */
[----:B------:R-:W-:Y:S05]  /*d390*/  BRA.U UP0, `(.L_x_13) ;  /* 0x0000000100a07547 */ /* 0x000fea000b800000 */
[----:B------:R-:W0:Y:S01]  /*d3a0*/  S2UR UR5, SR_CgaCtaId ;  /* 0x00000000000579c3 */ /* 0x000e220000008800 */
[----:B------:R-:W-:Y:S01]  /*d3b0*/  NOP ;  /* 0x0000000000007918 */ /* 0x000fe20000000000 */
[----:B------:R-:W-:Y:S01]  /*d3c0*/  UMOV UR4, 0x50 ;  /* 0x0000005000047882 */ /* 0x000fe20000000000 */
[----:B-1----:R-:W-:Y:S02]  /*d3d0*/  IMAD.U32 R0, RZ, RZ, UR8 ;  /* 0x00000008ff007e24 */ /* 0x002fe4000f8e00ff */
[----:B------:R-:W-:Y:S02]  /*d3e0*/  IMAD.MOV.U32 R3, RZ, RZ, 0xf ;  /* 0x0000000fff037424 */ /* 0x000fe400078e00ff */
[----:B------:R-:W-:Y:S01]  /*d3f0*/  IMAD.MOV.U32 R7, RZ, RZ, 0x1 ;  /* 0x00000001ff077424 */ /* 0x000fe200078e00ff */
[----:B------:R-:W-:-:S04]  /*d400*/  LOP3.LUT R0, R0, 0xffff, RZ, 0xc0, !PT ;  /* 0x0000ffff00007812 */ /* 0x000fc800078ec0ff */
[----:B------:R-:W-:-:S05]  /*d410*/  SHF.R.U32.HI R0, RZ, 0x5, R0 ;  /* 0x00000005ff007819 */ /* 0x000fca0000011600 */
[----:B------:R-:W-:Y:S01]  /*d420*/  VIADD R2, R0, 0x10 ;  /* 0x0000001000027836 */ /* 0x000fe20000000000 */
[----:B------:R-:W-:Y:S01]  /*d430*/  SHF.L.U32 R0, R3, R0, RZ ;  /* 0x0000000003007219 */ /* 0x000fe200000006ff */
[----:B0-----:R-:W-:-:S03]  /*d440*/  ULEA UR6, UR5, UR4, 0x18 ;  /* 0x0000000405067291 */ /* 0x001fc6000f8ec0ff */
[----:B------:R-:W-:-:S04]  /*d450*/  SHF.L.U32 R3, R7, R2, RZ ;  /* 0x0000000207037219 */ /* 0x000fc800000006ff */
[----:B------:R-:W-:Y:S02]  /*d460*/  LOP3.LUT R0, R3, R0, RZ, 0xfc, !PT ;  /* 0x0000000003007212 */ /* 0x000fe400078efcff */
[----:B------:R-:W0:Y:S02]  /*d470*/  LDS R5, [UR6] ;  /* 0x00000006ff057984 */ /* 0x000e240008000800 */
[C---:B------:R-:W-:Y:S02]  /*d480*/  LOP3.LUT R2, R0.reuse, 0xffff, RZ, 0xc0, !PT ;  /* 0x0000ffff00027812 */ /* 0x040fe400078ec0ff */
[----:B0-----:R-:W-:-:S04]  /*d490*/  LOP3.LUT R3, R0, 0xffff, R5, 0x80, !PT ;  /* 0x0000ffff00037812 */ /* 0x001fc800078e8005 */
[----:B------:R-:W-:-:S13]  /*d4a0*/  ISETP.NE.AND P0, PT, R3, R2, PT ;  /* 0x000000020300720c */ /* 0x000fda0003f05270 */
[----:B------:R-:W-:Y:S05]  /*d4b0*/  @P0 BRA `(.L_x_14) ;  /* 0x0000000000500947 */ /* 0x000fea0003800000 */
[----:B------:R-:W-:Y:S02]  /*d4c0*/  SHF.R.U32.HI R5, RZ, 0x10, R5 ;  /* 0x00000010ff057819 */ /* 0x000fe40000011605 */
[----:B------:R-:W-:-:S04]  /*d4d0*/  SHF.R.U32.HI R2, RZ, 0x10, R0 ;  /* 0x00000010ff027819 */ /* 0x000fc80000011600 */
[----:B------:R-:W-:-:S04]  /*d4e0*/  LOP3.LUT R5, R5, R2, RZ, 0xc0, !PT ;  /* 0x0000000205057212 */ /* 0x000fc800078ec0ff */
[----:B------:R-:W-:-:S13]  /*d4f0*/  ISETP.NE.AND P0, PT, R5, R2, PT ;  /* 0x000000020500720c */ /* 0x000fda0003f05270 */
[----:B------:R-:W-:Y:S05]  /*d500*/  @P0 BRA `(.L_x_15) ;  /* 0x0000000000300947 */ /* 0x000fea0003800000 */
[----:B------:R-:W-:Y:S01]  /*d510*/  R2UR UR4, R0 ;  /* 0x00000000000472ca */ /* 0x000fe200000e0000 */
[----:B------:R-:W-:Y:S01]  /*d520*/  VOTEU.ANY UR5, UPT, PT ;  /* 0x0000000000057886 */ /* 0x000fe200038e0100 */
[----:B------:R-:W0:Y:S01]  /*d530*/  S2R R0, SR_LANEID ;  /* 0x0000000000007919 */ /* 0x000e220000000000 */
[----:B------:R-:W-:-:S10]  /*d540*/  UFLO.U32 UR5, UR5 ;  /* 0x00000005000572bd */ /* 0x000fd400080e0000 */
[----:B------:R-:W-:-:S06]  /*d550*/  ULOP3.LUT UR4, URZ, UR4, URZ, 0x33, !UPT ;  /* 0x00000004ff047292 */ /* 0x000fcc000f8e33ff */
[----:B------:R-:W-:-:S04]  /*d560*/  IMAD.U32 R2, RZ, RZ, UR4 ;  /* 0x00000004ff027e24 */ /* 0x000fc8000f8e00ff */
[----:B------:R-:W1:Y:S02]  /*d570*/  REDUX UR7, R2 ;  /* 0x00000000020773c4 */ /* 0x000e640000000000 */
[----:B------:R2:W-:Y:S01]  /*d580*/  UTCATOMSWS.AND URZ, UR4 ;  /* 0x0000000400ff79e3 */ /* 0x0005e20008000000 */
[----:B0-----:R-:W-:Y:S01]  /*d590*/  ISETP.EQ.U32.AND P0, PT, R0, UR5, PT ;  /* 0x0000000500007c0c */ /* 0x001fe2000bf02070 */
[----:B-1----:R-:W-:-:S12]  /*d5a0*/  IMAD.U32 R0, RZ, RZ, UR7 ;  /* 0x00000007ff007e24 */ /* 0x002fd8000f8e00ff */
[----:B------:R2:W-:Y:S01]  /*d5b0*/  @P0 ATOMS.AND RZ, [UR6], R0 ;  /* 0x00000000ffff098c */ /* 0x0005e2000a800006 */
[----:B------:R-:W-:Y:S05]  /*d5c0*/  BRA `(.L_x_13) ;  /* 0x0000000000147947 */ /* 0x000fea0003800000 */
.L_x_15:
[----:B------:R-:W-:-:S07]  /*d5d0*/  MOV R2, 0xd5f0 ;  /* 0x0000d5f000027802 */ /* 0x000fce0000000f00 */
[----:B------:R-:W-:Y:S05]  /*d5e0*/  CALL.REL.NOINC `($__internal_0_$__cuda_sm10x_tcgen05_guardrail_trap_col_being_dealloced_not_returned_by_alloc) ;  /* 0x0000000000387944 */ /* 0x000fea0003c00000 */
[----:B------:R-:W-:Y:S05]  /*d5f0*/  BRA `(.L_x_13) ;  /* 0x0000000000087947 */ /* 0x000fea0003800000 */
.L_x_14:
[----:B------:R-:W-:-:S07]  /*d600*/  MOV R2, 0xd620 ;  /* 0x0000d62000027802 */ /* 0x000fce0000000f00 */
[----:B------:R-:W-:Y:S05]  /*d610*/  CALL.REL.NOINC `($__internal_2_$__cuda_sm10x_tcgen05_guardrail_trap_unallocated_columns_being_dealloced) ;  /* 0x0000000000447944 */ /* 0x000fea0003c00000 */
.L_x_13:
[----:B------:R-:W-:Y:S01]  /*d620*/  NOP ;  /* 0x0000000000007918 */ /* 0x000fe20000000000 */
[----:B--2---:R-:W-:Y:S05]  /*d630*/  EXIT ;  /* 0x000000000000794d */ /* 0x004fea0003800000 */
.L_x_8:
[----:B-----5:R2:W-:Y:S04]  /*d640*/  STL [R1+0x330], R0 ;  /* 0x0003300001007387 */ /* 0x0205e80000100800 */
[----:B--2---:R-:W2:Y:S02]  /*d650*/  LDL R0, [R1+0x1c8] ;  /* 0x0001c80001007983 */ /* 0x004ea40000100800 */
[----:B--2---:R2:W3:Y:S02]  /*d660*/  SYNCS.PHASECHK.TRANS64.TRYWAIT P0, [UR11], R0 ;  /* 0x00000000ff0075a7 */ /* 0x0044e4000800110b */
[----:B--2---:R2:W5:Y:S02]  /*d670*/  LDL.LU R0, [R1+0x330] ;  /* 0x0003300001007983 */ /* 0x0045640000300800 */
[----:B--23--:R-:W-:Y:S05]  /*d680*/  @!P0 BRA `(.L_x_8) ;  /* 0xfffffffc00ec8947 */ /* 0x00cfea000383ffff */
[----:B------:R-:W-:Y:S05]  /*d690*/  BRA `(.L_x_16) ;  /* 0xffffff80004c7947 */ /* 0x000fea000383ffff */
.L_x_12:
[----:B------:R-:W0:Y:S02]  /*d6a0*/  SYNCS.PHASECHK.TRANS64.TRYWAIT P0, [UR11], R0 ;  /* 0x00000000ff0075a7 */ /* 0x000e24000800110b */
[----:B0-----:R-:W-:Y:S05]  /*d6b0*/  @!P0 BRA `(.L_x_12) ;  /* 0xfffffffc00f88947 */ /* 0x001fea000383ffff */
[----:B------:R-:W-:Y:S05]  /*d6c0*/  BRA `(.L_x_11) ;  /* 0xffffffd400487947 */ /* 0x000fea000383ffff */
        .weak           $__internal_0_$__cuda_sm10x_tcgen05_guardrail_trap_col_being_dealloced_not_returned_by_alloc
        .type           $__internal_0_$__cuda_sm10x_tcgen05_guardrail_trap_col_being_dealloced_not_returned_by_alloc,@function
        .size           $__internal_0_$__cuda_sm10x_tcgen05_guardrail_trap_col_being_dealloced_not_returned_by_alloc,($__internal_1_$__cuda_sm10x_tcgen05_guardrail_trap_phase_invalid_during_alloc - $__internal_0_$__cuda_sm10x_tcgen05_guardrail_trap_col_being_dealloced_not_returned_by_alloc)
$__internal_0_$__cuda_sm10x_tcgen05_guardrail_trap_col_being_dealloced_not_returned_by_alloc:
[----:B------:R-:W-:Y:S05]  /*d6d0*/  BPT.TRAP 0x1 ;  /* 0x000000040000795c */ /* 0x000fea0000300000 */
[----:B------:R-:W-:-:S04]  /*d6e0*/  IMAD.MOV.U32 R3, RZ, RZ, 0x0 ;  /* 0x00000000ff037424 */ /* 0x000fc800078e00ff */
[----:B------:R-:W-:Y:S05]  /*d6f0*/  RET.REL.NODEC R2 `(matmul_kernel) ;  /* 0xffffff2802407950 */ /* 0x000fea0003c3ffff */
        .weak           $__internal_1_$__cuda_sm10x_tcgen05_guardrail_trap_phase_invalid_during_alloc
        .type           $__internal_1_$__cuda_sm10x_tcgen05_guardrail_trap_phase_invalid_during_alloc,@function
        .size           $__internal_1_$__cuda_sm10x_tcgen05_guardrail_trap_phase_invalid_during_alloc,($__internal_2_$__cuda_sm10x_tcgen05_guardrail_trap_unallocated_columns_being_dealloced - $__internal_1_$__cuda_sm10x_tcgen05_guardrail_trap_phase_invalid_during_alloc)
$__internal_1_$__cuda_sm10x_tcgen05_guardrail_trap_phase_invalid_during_alloc:
[----:B------:R-:W-:Y:S05]  /*d700*/  BPT.TRAP 0x1 ;  /* 0x000000040000795c */ /* 0x000fea0000300000 */
[----:B------:R-:W-:-:S04]  /*d710*/  IMAD.MOV.U32 R3, RZ, RZ, 0x0 ;  /* 0x00000000ff037424 */ /* 0x000fc800078e00ff */
[----:B------:R-:W-:Y:S05]  /*d720*/  RET.REL.NODEC R2 `(matmul_kernel) ;  /* 0xffffff2802347950 */ /* 0x000fea0003c3ffff */
        .weak           $__internal_2_$__cuda_sm10x_tcgen05_guardrail_trap_unallocated_columns_being_dealloced
        .type           $__internal_2_$__cuda_sm10x_tcgen05_guardrail_trap_unallocated_columns_being_dealloced,@function
        .size           $__internal_2_$__cuda_sm10x_tcgen05_guardrail_trap_unallocated_columns_being_dealloced,(.L_x_20 - $__internal_2_$__cuda_sm10x_tcgen05_guardrail_trap_unallocated_columns_being_dealloced)
$__internal_2_$__cuda_sm10x_tcgen05_guardrail_trap_unallocated_columns_being_dealloced:
[----:B------:R-:W-:Y:S05]  /*d730*/  BPT.TRAP 0x1 ;  /* 0x000000040000795c */ /* 0x000fea0000300000 */
[----:B------:R-:W-:-:S04]  /*d740*/  IMAD.MOV.U32 R3, RZ, RZ, 0x0 ;  /* 0x00000000ff037424 */ /* 0x000fc800078e00ff */
[----:B------:R-:W-:Y:S05]  /*d750*/  RET.REL.NODEC R2 `(matmul_kernel) ;  /* 0xffffff2802287950 */ /* 0x000fea0003c3ffff */
.L_x_17:
[----:B------:R-:W-:-:S00]  /*d760*/  BRA `(.L_x_17) ;  /* 0xfffffffc00fc7947 */ /* 0x000fc0000383ffff */
[----:B------:R-:W-:-:S00]  /*d770*/  NOP ;  /* 0x0000000000007918 */ /* 0x000fc00000000000 */
        /* <DEDUP_REMOVED lines=8> */
.L_x_20:


//--------------------- .nv.shared.matmul_kernel  --------------------------
	.section	.nv.shared.matmul_kernel,"aw",@nobits
	.sectionflags	@""
	.align	16
	.zero		1024


//--------------------- .nv.shared.reserved.0     --------------------------
	.section	.nv.shared.reserved.0,"aw",@nobits
	.align	8
	.weak		__nv_reservedSMEM_offset_0_alias
	.size		__nv_reservedSMEM_offset_0_alias, 0, 64
	.other		__nv_reservedSMEM_offset_0_alias,@"STO_CUDA_RESERVED_SHARED STV_DEFAULT"
__nv_reservedSMEM_offset_0_alias:
	.zero		0
.nv.shared.reserved.0:
	.zero		64
	.weak		__nv_reservedSMEM_allocation_phase
	.type		__nv_reservedSMEM_allocation_phase,@object
	.size		__nv_reservedSMEM_allocation_phase,(.L_0 - __nv_reservedSMEM_allocation_phase)
__nv_reservedSMEM_allocation_phase:
	.zero		1
.L_0:
	.zero		7
	.weak		__nv_reservedSMEM_devtool_atexit_pc
	.type		__nv_reservedSMEM_devtool_atexit_pc,@object
	.size		__nv_reservedSMEM_devtool_atexit_pc,(__nv_reservedSMEM_allocation_mask - __nv_reservedSMEM_devtool_atexit_pc)
__nv_reservedSMEM_devtool_atexit_pc:
	.zero		8
	.weak		__nv_reservedSMEM_allocation_mask
	.type		__nv_reservedSMEM_allocation_mask,@object
	.size		__nv_reservedSMEM_allocation_mask,(.L_2 - __nv_reservedSMEM_allocation_mask)
__nv_reservedSMEM_allocation_mask:
	.zero		4
.L_2:


//--------------------- .nv.constant0.matmul_kernel --------------------------
	.section	.nv.constant0.matmul_kernel,"a",@progbits
	.sectionflags	@""
	.align	4
.nv.constant0.matmul_kernel:
	.zero		976


//--------------------- SYMBOLS --------------------------

	.type		.nv.reservedSmem.offset0,@object
	.size		.nv.reservedSmem.offset0,0x4
	.type		.nv.reservedSmem.cap,@object
	.size		.nv.reservedSmem.cap,0x4
